// auto-generated by cutlass_sweep.gemm — config: {"arch": "sm_90", "cluster_m": 2, "cluster_n": 2, "dtype": "fp16", "stages": 0, "tile_k": 64, "tile_m": 128, "tile_n": 128}
#include "cutlass/cutlass.h"
#include "cutlass/gemm/collective/collective_builder.hpp"
#include "cutlass/gemm/device/gemm_universal_adapter.h"
#include "cutlass/gemm/kernel/gemm_universal.hpp"
#include "cutlass/epilogue/collective/collective_builder.hpp"

using ElemA = cutlass::half_t;
using ElemB = cutlass::half_t;
using ElemCD = cutlass::half_t;
using Acc  = float;
using TileShape    = cute::Shape<cute::_128, cute::_128, cute::_64>;
using ClusterShape = cute::Shape<cute::_2, cute::_2, cute::_1>;

using CollectiveEpilogue = typename cutlass::epilogue::collective::CollectiveBuilder<
    cutlass::arch::Sm90, cutlass::arch::OpClassTensorOp,
    TileShape, ClusterShape,
    cutlass::epilogue::collective::EpilogueTileAuto,
    Acc, Acc,
    ElemCD, cutlass::layout::RowMajor, 128 / cutlass::sizeof_bits<ElemCD>::value,
    ElemCD, cutlass::layout::RowMajor, 128 / cutlass::sizeof_bits<ElemCD>::value,
    cutlass::epilogue::collective::EpilogueScheduleAuto
  >::CollectiveOp;

using CollectiveMainloop = typename cutlass::gemm::collective::CollectiveBuilder<
    cutlass::arch::Sm90, cutlass::arch::OpClassTensorOp,
    ElemA, cutlass::layout::RowMajor, 128 / cutlass::sizeof_bits<ElemA>::value,
    ElemB, cutlass::layout::ColumnMajor, 128 / cutlass::sizeof_bits<ElemB>::value,
    Acc,
    TileShape, ClusterShape,
    cutlass::gemm::collective::StageCountAutoCarveout<static_cast<int>(sizeof(typename CollectiveEpilogue::SharedStorage))>,
    cutlass::gemm::collective::KernelScheduleAuto
  >::CollectiveOp;

using GemmKernel = cutlass::gemm::kernel::GemmUniversal<
    cute::Shape<int,int,int,int>,
    CollectiveMainloop,
    CollectiveEpilogue
>;
using Gemm = cutlass::gemm::device::GemmUniversalAdapter<GemmKernel>;

// Force the device kernel symbol into the cubin without needing a host main.
auto* _anchor = &cutlass::device_kernel<GemmKernel>;


// ===== COMPILED SASS (sm_90a) =====

	.target	sm_90a

	.elftype	@"ET_EXEC"


//--------------------- .note.nv.tkinfo           --------------------------
	.section	.note.nv.tkinfo,"",@"SHT_NOTE"
	.sectionflags	@"SHF_NOTE_NV_TKINFO"
	.tkinfo
        /*0018*/ 	.word	0x00000002
        /*0030*/ 	.string	""
        /*0030*/ 	.string	"ptxas"
        /*0030*/ 	.string	"Cuda compilation tools, release 13.0, V13.0.88"
        /*0030*/ 	.string	"Build cuda_13.0.r13.0/compiler.36424714_0"
        /*0030*/ 	.string	"-arch sm_90a -m 64 "



//--------------------- .note.nv.cuinfo           --------------------------
	.section	.note.nv.cuinfo,"",@"SHT_NOTE"
	.sectionflags	@"SHF_NOTE_NV_CUINFO"
        /*0018*/ 	.short	0x0002
        /*001a*/ 	.short	0x005a
        /*001c*/ 	.short	0x0082
	.zero		2


//--------------------- .nv.info                  --------------------------
	.section	.nv.info,"",@"SHT_CUDA_INFO"
	.align	4


	//----- nvinfo : EIATTR_REGCOUNT
	.align		4
        /*0000*/ 	.byte	0x04, 0x2f
        /*0002*/ 	.short	(.L_15 - .L_14)
	.align		4
.L_14:
        /*0004*/ 	.word	index@(_ZN7cutlass13device_kernelINS_4gemm6kernel13GemmUniversalIN4cute5tupleIJiiiiEEENS1_10collective13CollectiveMmaINS1_34MainloopSm90TmaGmmaWarpSpecializedILi7ENS5_IJNS4_1CILi2EEESB_NSA_ILi1EEEEEENS1_35KernelTmaWarpSpecializedCooperativeEEENS5_IJNSA_ILi128EEESG_NSA_ILi64EEEEEENS_6half_tENS5_IJlSC_lEEESJ_SK_NS4_8TiledMMAINS4_8MMA_AtomIJNS4_4SM904GMMA26MMA_64x128x16_F32F16F16_SSILNSO_5MajorE0ELSQ_0ELNSO_7ScaleInE1ELSR_1EEEEEENS4_6LayoutINS5_IJSB_SC_SC_EEENS5_IJSC_NSA_ILi0EEESW_EEEEENS5_IJNS4_10UnderscoreESZ_SZ_EEEEENS4_23SM90_TMA_LOAD_MULTICASTENS4_14ComposedLayoutINS4_7SwizzleILi3ELi4ELi3EEENS4_18smem_ptr_flag_bitsILi16EEENSU_INS5_IJNSA_ILi8EEESH_EEENS5_IJSH_SC_EEEEEEEvNS4_8identityES12_S1C_vS1D_EENS_8epilogue10collective6detail29Sm90TmaWarpSpecializedAdapterINS1G_15DefaultEpilogueISJ_SK_SK_NS1F_6thread17LinearCombinationISJ_Li1EffLNS1K_9ScaleType4KindE0ELNS_15FloatRoundStyleE2ESJ_EENS1_15EpilogueDefaultEEEEEvvEEEEvNT_6ParamsE)
        /*0008*/ 	.word	0x000000a8


	//----- nvinfo : EIATTR_FRAME_SIZE
	.align		4
.L_15:
        /*000c*/ 	.byte	0x04, 0x11
        /*000e*/ 	.short	(.L_17 - .L_16)
	.align		4
.L_16:
        /*0010*/ 	.word	index@(_ZN7cutlass13device_kernelINS_4gemm6kernel13GemmUniversalIN4cute5tupleIJiiiiEEENS1_10collective13CollectiveMmaINS1_34MainloopSm90TmaGmmaWarpSpecializedILi7ENS5_IJNS4_1CILi2EEESB_NSA_ILi1EEEEEENS1_35KernelTmaWarpSpecializedCooperativeEEENS5_IJNSA_ILi128EEESG_NSA_ILi64EEEEEENS_6half_tENS5_IJlSC_lEEESJ_SK_NS4_8TiledMMAINS4_8MMA_AtomIJNS4_4SM904GMMA26MMA_64x128x16_F32F16F16_SSILNSO_5MajorE0ELSQ_0ELNSO_7ScaleInE1ELSR_1EEEEEENS4_6LayoutINS5_IJSB_SC_SC_EEENS5_IJSC_NSA_ILi0EEESW_EEEEENS5_IJNS4_10UnderscoreESZ_SZ_EEEEENS4_23SM90_TMA_LOAD_MULTICASTENS4_14ComposedLayoutINS4_7SwizzleILi3ELi4ELi3EEENS4_18smem_ptr_flag_bitsILi16EEENSU_INS5_IJNSA_ILi8EEESH_EEENS5_IJSH_SC_EEEEEEEvNS4_8identityES12_S1C_vS1D_EENS_8epilogue10collective6detail29Sm90TmaWarpSpecializedAdapterINS1G_15DefaultEpilogueISJ_SK_SK_NS1F_6thread17LinearCombinationISJ_Li1EffLNS1K_9ScaleType4KindE0ELNS_15FloatRoundStyleE2ESJ_EENS1_15EpilogueDefaultEEEEEvvEEEEvNT_6ParamsE)
        /*0014*/ 	.word	0x00000000


	//----- nvinfo : EIATTR_MIN_STACK_SIZE
	.align		4
.L_17:
        /*0018*/ 	.byte	0x04, 0x12
        /*001a*/ 	.short	(.L_19 - .L_18)
	.align		4
.L_18:
        /*001c*/ 	.word	index@(_ZN7cutlass13device_kernelINS_4gemm6kernel13GemmUniversalIN4cute5tupleIJiiiiEEENS1_10collective13CollectiveMmaINS1_34MainloopSm90TmaGmmaWarpSpecializedILi7ENS5_IJNS4_1CILi2EEESB_NSA_ILi1EEEEEENS1_35KernelTmaWarpSpecializedCooperativeEEENS5_IJNSA_ILi128EEESG_NSA_ILi64EEEEEENS_6half_tENS5_IJlSC_lEEESJ_SK_NS4_8TiledMMAINS4_8MMA_AtomIJNS4_4SM904GMMA26MMA_64x128x16_F32F16F16_SSILNSO_5MajorE0ELSQ_0ELNSO_7ScaleInE1ELSR_1EEEEEENS4_6LayoutINS5_IJSB_SC_SC_EEENS5_IJSC_NSA_ILi0EEESW_EEEEENS5_IJNS4_10UnderscoreESZ_SZ_EEEEENS4_23SM90_TMA_LOAD_MULTICASTENS4_14ComposedLayoutINS4_7SwizzleILi3ELi4ELi3EEENS4_18smem_ptr_flag_bitsILi16EEENSU_INS5_IJNSA_ILi8EEESH_EEENS5_IJSH_SC_EEEEEEEvNS4_8identityES12_S1C_vS1D_EENS_8epilogue10collective6detail29Sm90TmaWarpSpecializedAdapterINS1G_15DefaultEpilogueISJ_SK_SK_NS1F_6thread17LinearCombinationISJ_Li1EffLNS1K_9ScaleType4KindE0ELNS_15FloatRoundStyleE2ESJ_EENS1_15EpilogueDefaultEEEEEvvEEEEvNT_6ParamsE)
        /*0020*/ 	.word	0x00000000
.L_19:


//--------------------- .nv.compat                --------------------------
	.section	.nv.compat,"",@"SHT_CUDA_COMPAT_INFO"
	.align	4
        /*0000*/ 	.byte	0x02, 0x09, 0x01, 0x00, 0x02, 0x02, 0x04, 0x00, 0x02, 0x05, 0x05, 0x00, 0x03, 0x07, 0x01, 0x01
        /*0010*/ 	.byte	0x02, 0x03, 0x01, 0x00, 0x02, 0x06, 0x01, 0x00, 0x04, 0x0b, 0x08, 0x00, 0x00, 0x00, 0x00, 0x00
        /*0020*/ 	.byte	0x00, 0x00, 0x00, 0x00


//--------------------- .nv.info._ZN7cutlass13device_kernelINS_4gemm6kernel13GemmUniversalIN4cute5tupleIJiiiiEEENS1_10collective13CollectiveMmaINS1_34MainloopSm90TmaGmmaWarpSpecializedILi7ENS5_IJNS4_1CILi2EEESB_NSA_ILi1EEEEEENS1_35KernelTmaWarpSpecializedCooperativeEEENS5_IJNSA_ILi128EEESG_NSA_ILi64EEEEEENS_6half_tENS5_IJlSC_lEEESJ_SK_NS4_8TiledMMAINS4_8MMA_AtomIJNS4_4SM904GMMA26MMA_64x128x16_F32F16F16_SSILNSO_5MajorE0ELSQ_0ELNSO_7ScaleInE1ELSR_1EEEEEENS4_6LayoutINS5_IJSB_SC_SC_EEENS5_IJSC_NSA_ILi0EEESW_EEEEENS5_IJNS4_10UnderscoreESZ_SZ_EEEEENS4_23SM90_TMA_LOAD_MULTICASTENS4_14ComposedLayoutINS4_7SwizzleILi3ELi4ELi3EEENS4_18smem_ptr_flag_bitsILi16EEENSU_INS5_IJNSA_ILi8EEESH_EEENS5_IJSH_SC_EEEEEEEvNS4_8identityES12_S1C_vS1D_EENS_8epilogue10collective6detail29Sm90TmaWarpSpecializedAdapterINS1G_15DefaultEpilogueISJ_SK_SK_NS1F_6thread17LinearCombinationISJ_Li1EffLNS1K_9ScaleType4KindE0ELNS_15FloatRoundStyleE2ESJ_EENS1_15EpilogueDefaultEEEEEvvEEEEvNT_6ParamsE --------------------------
	.section	.nv.info._ZN7cutlass13device_kernelINS_4gemm6kernel13GemmUniversalIN4cute5tupleIJiiiiEEENS1_10collective13CollectiveMmaINS1_34MainloopSm90TmaGmmaWarpSpecializedILi7ENS5_IJNS4_1CILi2EEESB_NSA_ILi1EEEEEENS1_35KernelTmaWarpSpecializedCooperativeEEENS5_IJNSA_ILi128EEESG_NSA_ILi64EEEEEENS_6half_tENS5_IJlSC_lEEESJ_SK_NS4_8TiledMMAINS4_8MMA_AtomIJNS4_4SM904GMMA26MMA_64x128x16_F32F16F16_SSILNSO_5MajorE0ELSQ_0ELNSO_7ScaleInE1ELSR_1EEEEEENS4_6LayoutINS5_IJSB_SC_SC_EEENS5_IJSC_NSA_ILi0EEESW_EEEEENS5_IJNS4_10UnderscoreESZ_SZ_EEEEENS4_23SM90_TMA_LOAD_MULTICASTENS4_14ComposedLayoutINS4_7SwizzleILi3ELi4ELi3EEENS4_18smem_ptr_flag_bitsILi16EEENSU_INS5_IJNSA_ILi8EEESH_EEENS5_IJSH_SC_EEEEEEEvNS4_8identityES12_S1C_vS1D_EENS_8epilogue10collective6detail29Sm90TmaWarpSpecializedAdapterINS1G_15DefaultEpilogueISJ_SK_SK_NS1F_6thread17LinearCombinationISJ_Li1EffLNS1K_9ScaleType4KindE0ELNS_15FloatRoundStyleE2ESJ_EENS1_15EpilogueDefaultEEEEEvvEEEEvNT_6ParamsE,"",@"SHT_CUDA_INFO"
	.sectionflags	@""
	.align	4


	//----- nvinfo : EIATTR_CUDA_API_VERSION
	.align		4
        /*0000*/ 	.byte	0x04, 0x37
        /*0002*/ 	.short	(.L_21 - .L_20)
.L_20:
        /*0004*/ 	.word	0x00000082


	//----- nvinfo : EIATTR_KPARAM_INFO
	.align		4
.L_21:
        /*0008*/ 	.byte	0x04, 0x17
        /*000a*/ 	.short	(.L_23 - .L_22)
.L_22:
        /*000c*/ 	.word	0x00000000
        /*0010*/ 	.short	0x0000
        /*0012*/ 	.short	0x0070
        /*0014*/ 	.byte	0x00, 0xf0, 0x01, 0x10


	//----- nvinfo : EIATTR_SPARSE_MMA_MASK
	.align		4
.L_23:
        /*0018*/ 	.byte	0x03, 0x50
        /*001a*/ 	.short	0x0000


	//----- nvinfo : EIATTR_MAXREG_COUNT
	.align		4
        /*001c*/ 	.byte	0x03, 0x1b
        /*001e*/ 	.short	0x00a8


	//----- nvinfo : EIATTR_NUM_BARRIERS
	.align		4
        /*0020*/ 	.byte	0x02, 0x4c
        /*0022*/ 	.byte	0x01
	.zero		1


	//----- nvinfo : EIATTR_EXTERNS
	.align		4
        /*0024*/ 	.byte	0x04, 0x0f
        /*0026*/ 	.short	(.L_25 - .L_24)


	//   ....[0]....
	.align		4
.L_24:
        /*0028*/ 	.word	index@(__assertfail)


	//----- nvinfo : EIATTR_MERCURY_ISA_VERSION
	.align		4
.L_25:
        /*002c*/ 	.byte	0x03, 0x5f
        /*002e*/ 	.short	0x0101


	//----- nvinfo : EIATTR_INT_WARP_WIDE_INSTR_OFFSETS
	.align		4
        /*0030*/ 	.byte	0x04, 0x31
        /*0032*/ 	.short	(.L_27 - .L_26)


	//   ....[0]....
.L_26:
        /*0034*/ 	.word	0x000004e0


	//   ....[1]....
        /*0038*/ 	.word	0x00000510


	//   ....[2]....
        /*003c*/ 	.word	0x000006b0


	//----- nvinfo : EIATTR_COOP_GROUP_MASK_REGIDS
	.align		4
.L_27:
        /*0040*/ 	.byte	0x04, 0x29
        /*0042*/ 	.short	(.L_29 - .L_28)


	//   ....[0]....
.L_28:
        /*0044*/ 	.word	0xffffffff


	//   ....[1]....
        /*0048*/ 	.word	0xffffffff


	//   ....[2]....
        /*004c*/ 	.word	0xffffffff


	//   ....[3]....
        /*0050*/ 	.word	0xffffffff


	//   ....[4]....
        /*0054*/ 	.word	0xffffffff


	//   ....[5]....
        /*0058*/ 	.word	0xffffffff


	//----- nvinfo : EIATTR_COOP_GROUP_INSTR_OFFSETS
	.align		4
.L_29:
        /*005c*/ 	.byte	0x04, 0x28
        /*005e*/ 	.short	(.L_31 - .L_30)


	//   ....[0]....
.L_30:
        /*0060*/ 	.word	0x00000060


	//   ....[1]....
        /*0064*/ 	.word	0x00000070


	//   ....[2]....
        /*0068*/ 	.word	0x00000130


	//   ....[3]....
        /*006c*/ 	.word	0x00000330


	//   ....[4]....
        /*0070*/ 	.word	0x00000860


	//   ....[5]....
        /*0074*/ 	.word	0x000014e0


	//----- nvinfo : EIATTR_REG_RECONFIG
	.align		4
.L_31:
        /*0078*/ 	.byte	0x01, 0x54
	.zero		2


	//----- nvinfo : EIATTR_SYSCALL_OFFSETS
	.align		4
        /*007c*/ 	.byte	0x04, 0x46
        /*007e*/ 	.short	(.L_33 - .L_32)


	//   ....[0]....
.L_32:
        /*0080*/ 	.word	0x000016d0


	//----- nvinfo : EIATTR_MBARRIER_INSTR_OFFSETS
	.align		4
.L_33:
        /*0084*/ 	.byte	0x04, 0x39
        /*0086*/ 	.short	(.L_35 - .L_34)


	//   ....[0]....
.L_34:
        /*0088*/ 	.word	0x00000230
        /*008c*/ 	.word	0x000000ff
        /*0090*/ 	.word	0x00000000
        /*0094*/ 	.short	0x0100
        /*0096*/ 	.byte	0x08
	.zero		1


	//   ....[1]....
        /*0098*/ 	.word	0x00000240
        /*009c*/ 	.word	0x000000ff
        /*00a0*/ 	.word	0x00000038
        /*00a4*/ 	.short	0x0100
        /*00a6*/ 	.byte	0x08
	.zero		1


	//   ....[2]....
        /*00a8*/ 	.word	0x00000250
        /*00ac*/ 	.word	0x000000ff
        /*00b0*/ 	.word	0x00000008
        /*00b4*/ 	.short	0x0100
        /*00b6*/ 	.byte	0x08
	.zero		1


	//   ....[3]....
        /*00b8*/ 	.word	0x00000260
        /*00bc*/ 	.word	0x000000ff
        /*00c0*/ 	.word	0x00000040
        /*00c4*/ 	.short	0x0100
        /*00c6*/ 	.byte	0x08
	.zero		1


	//   ....[4]....
        /*00c8*/ 	.word	0x00000270
        /*00cc*/ 	.word	0x000000ff
        /*00d0*/ 	.word	0x00000010
        /*00d4*/ 	.short	0x0100
        /*00d6*/ 	.byte	0x08
	.zero		1


	//   ....[5]....
        /*00d8*/ 	.word	0x00000280
        /*00dc*/ 	.word	0x000000ff
        /*00e0*/ 	.word	0x00000048
        /*00e4*/ 	.short	0x0100
        /*00e6*/ 	.byte	0x08
	.zero		1


	//   ....[6]....
        /*00e8*/ 	.word	0x00000290
        /*00ec*/ 	.word	0x000000ff
        /*00f0*/ 	.word	0x00000018
        /*00f4*/ 	.short	0x0100
        /*00f6*/ 	.byte	0x08
	.zero		1


	//   ....[7]....
        /*00f8*/ 	.word	0x000002a0
        /*00fc*/ 	.word	0x000000ff
        /*0100*/ 	.word	0x00000050
        /*0104*/ 	.short	0x0100
        /*0106*/ 	.byte	0x08
	.zero		1


	//   ....[8]....
        /*0108*/ 	.word	0x000002b0
        /*010c*/ 	.word	0x000000ff
        /*0110*/ 	.word	0x00000020
        /*0114*/ 	.short	0x0100
        /*0116*/ 	.byte	0x08
	.zero		1


	//   ....[9]....
        /*0118*/ 	.word	0x000002c0
        /*011c*/ 	.word	0x000000ff
        /*0120*/ 	.word	0x00000058
        /*0124*/ 	.short	0x0100
        /*0126*/ 	.byte	0x08
	.zero		1


	//   ....[10]....
        /*0128*/ 	.word	0x000002d0
        /*012c*/ 	.word	0x000000ff
        /*0130*/ 	.word	0x00000028
        /*0134*/ 	.short	0x0100
        /*0136*/ 	.byte	0x08
	.zero		1


	//   ....[11]....
        /*0138*/ 	.word	0x000002e0
        /*013c*/ 	.word	0x000000ff
        /*0140*/ 	.word	0x00000060
        /*0144*/ 	.short	0x0100
        /*0146*/ 	.byte	0x08
	.zero		1


	//   ....[12]....
        /*0148*/ 	.word	0x000002f0
        /*014c*/ 	.word	0x000000ff
        /*0150*/ 	.word	0x00000030
        /*0154*/ 	.short	0x0100
        /*0156*/ 	.byte	0x08
	.zero		1


	//   ....[13]....
        /*0158*/ 	.word	0x00000300
        /*015c*/ 	.word	0x000000ff
        /*0160*/ 	.word	0x00000068
        /*0164*/ 	.short	0x0100
        /*0166*/ 	.byte	0x08
	.zero		1


	//   ....[14]....
        /*0168*/ 	.word	0x00000740
        /*016c*/ 	.word	0x000000ff
        /*0170*/ 	.word	0x00000080
        /*0174*/ 	.short	0x0100
        /*0176*/ 	.byte	0x06
	.zero		1


	//   ....[15]....
        /*0178*/ 	.word	0x000007e0
        /*017c*/ 	.word	0x000000ff
        /*0180*/ 	.word	0x00000088
        /*0184*/ 	.short	0x0100
        /*0186*/ 	.byte	0x06
	.zero		1


	//   ....[16]....
        /*0188*/ 	.word	0x00001790
        /*018c*/ 	.word	0x00000003
        /*0190*/ 	.word	0x00000000
        /*0194*/ 	.short	0x010a
        /*0196*/ 	.byte	0x3f
	.zero		1


	//   ....[17]....
        /*0198*/ 	.word	0x000017f0
        /*019c*/ 	.word	0x00000003
        /*01a0*/ 	.word	0x00000000
        /*01a4*/ 	.short	0x010a
        /*01a6*/ 	.byte	0x3f
	.zero		1


	//   ....[18]....
        /*01a8*/ 	.word	0x00001b70
        /*01ac*/ 	.word	0x00000005
        /*01b0*/ 	.word	0x00000000
        /*01b4*/ 	.short	0x010a
        /*01b6*/ 	.byte	0x3f
	.zero		1


	//   ....[19]....
        /*01b8*/ 	.word	0x00001bb0
        /*01bc*/ 	.word	0x00000005
        /*01c0*/ 	.word	0x00000000
        /*01c4*/ 	.short	0x010a
        /*01c6*/ 	.byte	0x3f
	.zero		1


	//   ....[20]....
        /*01c8*/ 	.word	0x00001e10
        /*01cc*/ 	.word	0x00000004
        /*01d0*/ 	.word	0x00000000
        /*01d4*/ 	.short	0x0101
        /*01d6*/ 	.byte	0x3f
	.zero		1


	//   ....[21]....
        /*01d8*/ 	.word	0x00002030
        /*01dc*/ 	.word	0x00000000
        /*01e0*/ 	.word	0x00000000
        /*01e4*/ 	.short	0x0101
        /*01e6*/ 	.byte	0x3f
	.zero		1


	//   ....[22]....
        /*01e8*/ 	.word	0x00007260
        /*01ec*/ 	.word	0x00000015
        /*01f0*/ 	.word	0x00000038
        /*01f4*/ 	.short	0x010a
        /*01f6*/ 	.byte	0x3f
	.zero		1


	//   ....[23]....
        /*01f8*/ 	.word	0x00007680
        /*01fc*/ 	.word	0x00000006
        /*0200*/ 	.word	0x00000088
        /*0204*/ 	.short	0x0101
        /*0206*/ 	.byte	0x3f
	.zero		1


	//   ....[24]....
        /*0208*/ 	.word	0x00007d80
        /*020c*/ 	.word	0x00000007
        /*0210*/ 	.word	0x00000000
        /*0214*/ 	.short	0x010a
        /*0216*/ 	.byte	0x3f
	.zero		1


	//   ....[25]....
        /*0218*/ 	.word	0x00007e00
        /*021c*/ 	.word	0x00000008
        /*0220*/ 	.word	0x00000000
        /*0224*/ 	.short	0x010a
        /*0226*/ 	.byte	0x3f
	.zero		1


	//   ....[26]....
        /*0228*/ 	.word	0x00007e90
        /*022c*/ 	.word	0x00000009
        /*0230*/ 	.word	0x00000000
        /*0234*/ 	.short	0x010a
        /*0236*/ 	.byte	0x3f
	.zero		1


	//   ....[27]....
        /*0238*/ 	.word	0x00007f20
        /*023c*/ 	.word	0x00000008
        /*0240*/ 	.word	0x00000000
        /*0244*/ 	.short	0x010a
        /*0246*/ 	.byte	0x3f
	.zero		1


	//   ....[28]....
        /*0248*/ 	.word	0x00007fb0
        /*024c*/ 	.word	0x00000009
        /*0250*/ 	.word	0x00000000
        /*0254*/ 	.short	0x010a
        /*0256*/ 	.byte	0x3f
	.zero		1


	//   ....[29]....
        /*0258*/ 	.word	0x00008040
        /*025c*/ 	.word	0x00000006
        /*0260*/ 	.word	0x00000000
        /*0264*/ 	.short	0x010a
        /*0266*/ 	.byte	0x3f
	.zero		1


	//   ....[30]....
        /*0268*/ 	.word	0x000080d0
        /*026c*/ 	.word	0x00000003
        /*0270*/ 	.word	0x00000000
        /*0274*/ 	.short	0x010a
        /*0276*/ 	.byte	0x3f
	.zero		1


	//   ....[31]....
        /*0278*/ 	.word	0x00008130
        /*027c*/ 	.word	0x00000003
        /*0280*/ 	.word	0x00000000
        /*0284*/ 	.short	0x010a
        /*0286*/ 	.byte	0x3f
	.zero		1


	//   ....[32]....
        /*0288*/ 	.word	0x00008180
        /*028c*/ 	.word	0x00000005
        /*0290*/ 	.word	0x00000000
        /*0294*/ 	.short	0x010a
        /*0296*/ 	.byte	0x3f
	.zero		1


	//   ....[33]....
        /*0298*/ 	.word	0x00008250
        /*029c*/ 	.word	0x00000015
        /*02a0*/ 	.word	0x00000038
        /*02a4*/ 	.short	0x010a
        /*02a6*/ 	.byte	0x3f
	.zero		1


	//   ....[34]....
        /*02a8*/ 	.word	0x00008320
        /*02ac*/ 	.word	0x00000007
        /*02b0*/ 	.word	0x00000000
        /*02b4*/ 	.short	0x010a
        /*02b6*/ 	.byte	0x3f
	.zero		1


	//   ....[35]....
        /*02b8*/ 	.word	0x00008370
        /*02bc*/ 	.word	0x00000008
        /*02c0*/ 	.word	0x00000000
        /*02c4*/ 	.short	0x010a
        /*02c6*/ 	.byte	0x3f
	.zero		1


	//   ....[36]....
        /*02c8*/ 	.word	0x000083c0
        /*02cc*/ 	.word	0x00000009
        /*02d0*/ 	.word	0x00000000
        /*02d4*/ 	.short	0x010a
        /*02d6*/ 	.byte	0x3f
	.zero		1


	//   ....[37]....
        /*02d8*/ 	.word	0x00008410
        /*02dc*/ 	.word	0x00000008
        /*02e0*/ 	.word	0x00000000
        /*02e4*/ 	.short	0x010a
        /*02e6*/ 	.byte	0x3f
	.zero		1


	//   ....[38]....
        /*02e8*/ 	.word	0x00008460
        /*02ec*/ 	.word	0x00000009
        /*02f0*/ 	.word	0x00000000
        /*02f4*/ 	.short	0x010a
        /*02f6*/ 	.byte	0x3f
	.zero		1


	//   ....[39]....
        /*02f8*/ 	.word	0x000084b0
        /*02fc*/ 	.word	0x00000006
        /*0300*/ 	.word	0x00000000
        /*0304*/ 	.short	0x010a
        /*0306*/ 	.byte	0x3f
	.zero		1


	//----- nvinfo : EIATTR_NUM_MBARRIERS
	.align		4
.L_35:
        /*0308*/ 	.byte	0x03, 0x38
        /*030a*/ 	.short	0x0010


	//----- nvinfo : EIATTR_EXIT_INSTR_OFFSETS
	.align		4
        /*030c*/ 	.byte	0x04, 0x1c
        /*030e*/ 	.short	(.L_37 - .L_36)


	//   ....[0]....
.L_36:
        /*0310*/ 	.word	0x00000a30


	//   ....[1]....
        /*0314*/ 	.word	0x00001240


	//   ....[2]....
        /*0318*/ 	.word	0x00006920


	//   ....[3]....
        /*031c*/ 	.word	0x00006e80


	//   ....[4]....
        /*0320*/ 	.word	0x00008120


	//----- nvinfo : EIATTR_MAX_THREADS
	.align		4
.L_37:
        /*0324*/ 	.byte	0x04, 0x05
        /*0326*/ 	.short	(.L_39 - .L_38)
.L_38:
        /*0328*/ 	.word	0x00000180
        /*032c*/ 	.word	0x00000001
        /*0330*/ 	.word	0x00000001


	//----- nvinfo : EIATTR_CRS_STACK_SIZE
	.align		4
.L_39:
        /*0334*/ 	.byte	0x04, 0x1e
        /*0336*/ 	.short	(.L_41 - .L_40)
.L_40:
        /*0338*/ 	.word	0x00000000


	//----- nvinfo : EIATTR_CBANK_PARAM_SIZE
	.align		4
.L_41:
        /*033c*/ 	.byte	0x03, 0x19
        /*033e*/ 	.short	0x0470


	//----- nvinfo : EIATTR_PARAM_CBANK
	.align		4
        /*0340*/ 	.byte	0x04, 0x0a
        /*0342*/ 	.short	(.L_43 - .L_42)
	.align		4
.L_42:
        /*0344*/ 	.word	index@(.nv.constant0._ZN7cutlass13device_kernelINS_4gemm6kernel13GemmUniversalIN4cute5tupleIJiiiiEEENS1_10collective13CollectiveMmaINS1_34MainloopSm90TmaGmmaWarpSpecializedILi7ENS5_IJNS4_1CILi2EEESB_NSA_ILi1EEEEEENS1_35KernelTmaWarpSpecializedCooperativeEEENS5_IJNSA_ILi128EEESG_NSA_ILi64EEEEEENS_6half_tENS5_IJlSC_lEEESJ_SK_NS4_8TiledMMAINS4_8MMA_AtomIJNS4_4SM904GMMA26MMA_64x128x16_F32F16F16_SSILNSO_5MajorE0ELSQ_0ELNSO_7ScaleInE1ELSR_1EEEEEENS4_6LayoutINS5_IJSB_SC_SC_EEENS5_IJSC_NSA_ILi0EEESW_EEEEENS5_IJNS4_10UnderscoreESZ_SZ_EEEEENS4_23SM90_TMA_LOAD_MULTICASTENS4_14ComposedLayoutINS4_7SwizzleILi3ELi4ELi3EEENS4_18smem_ptr_flag_bitsILi16EEENSU_INS5_IJNSA_ILi8EEESH_EEENS5_IJSH_SC_EEEEEEEvNS4_8identityES12_S1C_vS1D_EENS_8epilogue10collective6detail29Sm90TmaWarpSpecializedAdapterINS1G_15DefaultEpilogueISJ_SK_SK_NS1F_6thread17LinearCombinationISJ_Li1EffLNS1K_9ScaleType4KindE0ELNS_15FloatRoundStyleE2ESJ_EENS1_15EpilogueDefaultEEEEEvvEEEEvNT_6ParamsE)
        /*0348*/ 	.short	0x0210
        /*034a*/ 	.short	0x0470


	//----- nvinfo : EIATTR_SW_WAR
	.align		4
.L_43:
        /*034c*/ 	.byte	0x04, 0x36
        /*034e*/ 	.short	(.L_45 - .L_44)
.L_44:
        /*0350*/ 	.word	0x00000008
.L_45:


//--------------------- .nv.callgraph             --------------------------
	.section	.nv.callgraph,"",@"SHT_CUDA_CALLGRAPH"
	.align	4
	.sectionentsize	8
	.align		4
        /*0000*/ 	.word	0x00000000
	.align		4
        /*0004*/ 	.word	0xffffffff
	.align		4
        /*0008*/ 	.word	index@(_ZN7cutlass13device_kernelINS_4gemm6kernel13GemmUniversalIN4cute5tupleIJiiiiEEENS1_10collective13CollectiveMmaINS1_34MainloopSm90TmaGmmaWarpSpecializedILi7ENS5_IJNS4_1CILi2EEESB_NSA_ILi1EEEEEENS1_35KernelTmaWarpSpecializedCooperativeEEENS5_IJNSA_ILi128EEESG_NSA_ILi64EEEEEENS_6half_tENS5_IJlSC_lEEESJ_SK_NS4_8TiledMMAINS4_8MMA_AtomIJNS4_4SM904GMMA26MMA_64x128x16_F32F16F16_SSILNSO_5MajorE0ELSQ_0ELNSO_7ScaleInE1ELSR_1EEEEEENS4_6LayoutINS5_IJSB_SC_SC_EEENS5_IJSC_NSA_ILi0EEESW_EEEEENS5_IJNS4_10UnderscoreESZ_SZ_EEEEENS4_23SM90_TMA_LOAD_MULTICASTENS4_14ComposedLayoutINS4_7SwizzleILi3ELi4ELi3EEENS4_18smem_ptr_flag_bitsILi16EEENSU_INS5_IJNSA_ILi8EEESH_EEENS5_IJSH_SC_EEEEEEEvNS4_8identityES12_S1C_vS1D_EENS_8epilogue10collective6detail29Sm90TmaWarpSpecializedAdapterINS1G_15DefaultEpilogueISJ_SK_SK_NS1F_6thread17LinearCombinationISJ_Li1EffLNS1K_9ScaleType4KindE0ELNS_15FloatRoundStyleE2ESJ_EENS1_15EpilogueDefaultEEEEEvvEEEEvNT_6ParamsE)
	.align		4
        /*000c*/ 	.word	index@(__assertfail)
	.align		4
        /*0010*/ 	.word	0x00000000
	.align		4
        /*0014*/ 	.word	0xfffffffe
	.align		4
        /*0018*/ 	.word	0x00000000
	.align		4
        /*001c*/ 	.word	0xfffffffd
	.align		4
        /*0020*/ 	.word	0x00000000
	.align		4
        /*0024*/ 	.word	0xfffffffc


//--------------------- .nv.constant4             --------------------------
	.section	.nv.constant4,"a",@progbits
	.align	8
	.align		8
.nv.constant4:
        /*0000*/ 	.dword	__assertfail
	.align		8
        /*0008*/ 	.dword	__unnamed_1
	.align		8
        /*0010*/ 	.dword	_ZN39_INTERNAL_bb1a1808_4_k_cu_72e94ed5_33974cuda3std3__45__cpo5beginE
	.align		8
        /*0018*/ 	.dword	_ZN39_INTERNAL_bb1a1808_4_k_cu_72e94ed5_33974cuda3std3__45__cpo3endE
	.align		8
        /*0020*/ 	.dword	_ZN39_INTERNAL_bb1a1808_4_k_cu_72e94ed5_33974cuda3std3__45__cpo6cbeginE
	.align		8
        /*0028*/ 	.dword	_ZN39_INTERNAL_bb1a1808_4_k_cu_72e94ed5_33974cuda3std3__45__cpo4cendE
	.align		8
        /*0030*/ 	.dword	_ZN39_INTERNAL_bb1a1808_4_k_cu_72e94ed5_33974cuda3std3__441_GLOBAL__N__bb1a1808_4_k_cu_72e94ed5_33976ignoreE
	.align		8
        /*0038*/ 	.dword	_ZN39_INTERNAL_bb1a1808_4_k_cu_72e94ed5_33974cuda3std3__419piecewise_constructE
	.align		8
        /*0040*/ 	.dword	_ZN39_INTERNAL_bb1a1808_4_k_cu_72e94ed5_33974cuda3std3__48in_placeE
	.align		8
        /*0048*/ 	.dword	_ZN39_INTERNAL_bb1a1808_4_k_cu_72e94ed5_33974cuda3std6ranges3__45__cpo4swapE
	.align		8
        /*0050*/ 	.dword	_ZN39_INTERNAL_bb1a1808_4_k_cu_72e94ed5_33974cuda3std6ranges3__45__cpo9iter_moveE
	.align		8
        /*0058*/ 	.dword	_ZN39_INTERNAL_bb1a1808_4_k_cu_72e94ed5_33974cute7productE
	.align		8
        /*0060*/ 	.dword	_ZN39_INTERNAL_bb1a1808_4_k_cu_72e94ed5_33974cute1_E
	.align		8
        /*0068*/ 	.dword	$str$22
	.align		8
        /*0070*/ 	.dword	$str$23


//--------------------- .text._ZN7cutlass13device_kernelINS_4gemm6kernel13GemmUniversalIN4cute5tupleIJiiiiEEENS1_10collective13CollectiveMmaINS1_34MainloopSm90TmaGmmaWarpSpecializedILi7ENS5_IJNS4_1CILi2EEESB_NSA_ILi1EEEEEENS1_35KernelTmaWarpSpecializedCooperativeEEENS5_IJNSA_ILi128EEESG_NSA_ILi64EEEEEENS_6half_tENS5_IJlSC_lEEESJ_SK_NS4_8TiledMMAINS4_8MMA_AtomIJNS4_4SM904GMMA26MMA_64x128x16_F32F16F16_SSILNSO_5MajorE0ELSQ_0ELNSO_7ScaleInE1ELSR_1EEEEEENS4_6LayoutINS5_IJSB_SC_SC_EEENS5_IJSC_NSA_ILi0EEESW_EEEEENS5_IJNS4_10UnderscoreESZ_SZ_EEEEENS4_23SM90_TMA_LOAD_MULTICASTENS4_14ComposedLayoutINS4_7SwizzleILi3ELi4ELi3EEENS4_18smem_ptr_flag_bitsILi16EEENSU_INS5_IJNSA_ILi8EEESH_EEENS5_IJSH_SC_EEEEEEEvNS4_8identityES12_S1C_vS1D_EENS_8epilogue10collective6detail29Sm90TmaWarpSpecializedAdapterINS1G_15DefaultEpilogueISJ_SK_SK_NS1F_6thread17LinearCombinationISJ_Li1EffLNS1K_9ScaleType4KindE0ELNS_15FloatRoundStyleE2ESJ_EENS1_15EpilogueDefaultEEEEEvvEEEEvNT_6ParamsE --------------------------
	.section	.text._ZN7cutlass13device_kernelINS_4gemm6kernel13GemmUniversalIN4cute5tupleIJiiiiEEENS1_10collective13CollectiveMmaINS1_34MainloopSm90TmaGmmaWarpSpecializedILi7ENS5_IJNS4_1CILi2EEESB_NSA_ILi1EEEEEENS1_35KernelTmaWarpSpecializedCooperativeEEENS5_IJNSA_ILi128EEESG_NSA_ILi64EEEEEENS_6half_tENS5_IJlSC_lEEESJ_SK_NS4_8TiledMMAINS4_8MMA_AtomIJNS4_4SM904GMMA26MMA_64x128x16_F32F16F16_SSILNSO_5MajorE0ELSQ_0ELNSO_7ScaleInE1ELSR_1EEEEEENS4_6LayoutINS5_IJSB_SC_SC_EEENS5_IJSC_NSA_ILi0EEESW_EEEEENS5_IJNS4_10UnderscoreESZ_SZ_EEEEENS4_23SM90_TMA_LOAD_MULTICASTENS4_14ComposedLayoutINS4_7SwizzleILi3ELi4ELi3EEENS4_18smem_ptr_flag_bitsILi16EEENSU_INS5_IJNSA_ILi8EEESH_EEENS5_IJSH_SC_EEEEEEEvNS4_8identityES12_S1C_vS1D_EENS_8epilogue10collective6detail29Sm90TmaWarpSpecializedAdapterINS1G_15DefaultEpilogueISJ_SK_SK_NS1F_6thread17LinearCombinationISJ_Li1EffLNS1K_9ScaleType4KindE0ELNS_15FloatRoundStyleE2ESJ_EENS1_15EpilogueDefaultEEEEEvvEEEEvNT_6ParamsE,"ax",@progbits
	.align	128
.text._ZN7cutlass13device_kernelINS_4gemm6kernel13GemmUniversalIN4cute5tupleIJiiiiEEENS1_10collective13CollectiveMmaINS1_34MainloopSm90TmaGmmaWarpSpecializedILi7ENS5_IJNS4_1CILi2EEESB_NSA_ILi1EEEEEENS1_35KernelTmaWarpSpecializedCooperativeEEENS5_IJNSA_ILi128EEESG_NSA_ILi64EEEEEENS_6half_tENS5_IJlSC_lEEESJ_SK_NS4_8TiledMMAINS4_8MMA_AtomIJNS4_4SM904GMMA26MMA_64x128x16_F32F16F16_SSILNSO_5MajorE0ELSQ_0ELNSO_7ScaleInE1ELSR_1EEEEEENS4_6LayoutINS5_IJSB_SC_SC_EEENS5_IJSC_NSA_ILi0EEESW_EEEEENS5_IJNS4_10UnderscoreESZ_SZ_EEEEENS4_23SM90_TMA_LOAD_MULTICASTENS4_14ComposedLayoutINS4_7SwizzleILi3ELi4ELi3EEENS4_18smem_ptr_flag_bitsILi16EEENSU_INS5_IJNSA_ILi8EEESH_EEENS5_IJSH_SC_EEEEEEEvNS4_8identityES12_S1C_vS1D_EENS_8epilogue10collective6detail29Sm90TmaWarpSpecializedAdapterINS1G_15DefaultEpilogueISJ_SK_SK_NS1F_6thread17LinearCombinationISJ_Li1EffLNS1K_9ScaleType4KindE0ELNS_15FloatRoundStyleE2ESJ_EENS1_15EpilogueDefaultEEEEEvvEEEEvNT_6ParamsE:
        .type           _ZN7cutlass13device_kernelINS_4gemm6kernel13GemmUniversalIN4cute5tupleIJiiiiEEENS1_10collective13CollectiveMmaINS1_34MainloopSm90TmaGmmaWarpSpecializedILi7ENS5_IJNS4_1CILi2EEESB_NSA_ILi1EEEEEENS1_35KernelTmaWarpSpecializedCooperativeEEENS5_IJNSA_ILi128EEESG_NSA_ILi64EEEEEENS_6half_tENS5_IJlSC_lEEESJ_SK_NS4_8TiledMMAINS4_8MMA_AtomIJNS4_4SM904GMMA26MMA_64x128x16_F32F16F16_SSILNSO_5MajorE0ELSQ_0ELNSO_7ScaleInE1ELSR_1EEEEEENS4_6LayoutINS5_IJSB_SC_SC_EEENS5_IJSC_NSA_ILi0EEESW_EEEEENS5_IJNS4_10UnderscoreESZ_SZ_EEEEENS4_23SM90_TMA_LOAD_MULTICASTENS4_14ComposedLayoutINS4_7SwizzleILi3ELi4ELi3EEENS4_18smem_ptr_flag_bitsILi16EEENSU_INS5_IJNSA_ILi8EEESH_EEENS5_IJSH_SC_EEEEEEEvNS4_8identityES12_S1C_vS1D_EENS_8epilogue10collective6detail29Sm90TmaWarpSpecializedAdapterINS1G_15DefaultEpilogueISJ_SK_SK_NS1F_6thread17LinearCombinationISJ_Li1EffLNS1K_9ScaleType4KindE0ELNS_15FloatRoundStyleE2ESJ_EENS1_15EpilogueDefaultEEEEEvvEEEEvNT_6ParamsE,@function
        .size           _ZN7cutlass13device_kernelINS_4gemm6kernel13GemmUniversalIN4cute5tupleIJiiiiEEENS1_10collective13CollectiveMmaINS1_34MainloopSm90TmaGmmaWarpSpecializedILi7ENS5_IJNS4_1CILi2EEESB_NSA_ILi1EEEEEENS1_35KernelTmaWarpSpecializedCooperativeEEENS5_IJNSA_ILi128EEESG_NSA_ILi64EEEEEENS_6half_tENS5_IJlSC_lEEESJ_SK_NS4_8TiledMMAINS4_8MMA_AtomIJNS4_4SM904GMMA26MMA_64x128x16_F32F16F16_SSILNSO_5MajorE0ELSQ_0ELNSO_7ScaleInE1ELSR_1EEEEEENS4_6LayoutINS5_IJSB_SC_SC_EEENS5_IJSC_NSA_ILi0EEESW_EEEEENS5_IJNS4_10UnderscoreESZ_SZ_EEEEENS4_23SM90_TMA_LOAD_MULTICASTENS4_14ComposedLayoutINS4_7SwizzleILi3ELi4ELi3EEENS4_18smem_ptr_flag_bitsILi16EEENSU_INS5_IJNSA_ILi8EEESH_EEENS5_IJSH_SC_EEEEEEEvNS4_8identityES12_S1C_vS1D_EENS_8epilogue10collective6detail29Sm90TmaWarpSpecializedAdapterINS1G_15DefaultEpilogueISJ_SK_SK_NS1F_6thread17LinearCombinationISJ_Li1EffLNS1K_9ScaleType4KindE0ELNS_15FloatRoundStyleE2ESJ_EENS1_15EpilogueDefaultEEEEEvvEEEEvNT_6ParamsE,(.L_x_205 - _ZN7cutlass13device_kernelINS_4gemm6kernel13GemmUniversalIN4cute5tupleIJiiiiEEENS1_10collective13CollectiveMmaINS1_34MainloopSm90TmaGmmaWarpSpecializedILi7ENS5_IJNS4_1CILi2EEESB_NSA_ILi1EEEEEENS1_35KernelTmaWarpSpecializedCooperativeEEENS5_IJNSA_ILi128EEESG_NSA_ILi64EEEEEENS_6half_tENS5_IJlSC_lEEESJ_SK_NS4_8TiledMMAINS4_8MMA_AtomIJNS4_4SM904GMMA26MMA_64x128x16_F32F16F16_SSILNSO_5MajorE0ELSQ_0ELNSO_7ScaleInE1ELSR_1EEEEEENS4_6LayoutINS5_IJSB_SC_SC_EEENS5_IJSC_NSA_ILi0EEESW_EEEEENS5_IJNS4_10UnderscoreESZ_SZ_EEEEENS4_23SM90_TMA_LOAD_MULTICASTENS4_14ComposedLayoutINS4_7SwizzleILi3ELi4ELi3EEENS4_18smem_ptr_flag_bitsILi16EEENSU_INS5_IJNSA_ILi8EEESH_EEENS5_IJSH_SC_EEEEEEEvNS4_8identityES12_S1C_vS1D_EENS_8epilogue10collective6detail29Sm90TmaWarpSpecializedAdapterINS1G_15DefaultEpilogueISJ_SK_SK_NS1F_6thread17LinearCombinationISJ_Li1EffLNS1K_9ScaleType4KindE0ELNS_15FloatRoundStyleE2ESJ_EENS1_15EpilogueDefaultEEEEEvvEEEEvNT_6ParamsE)
        .other          _ZN7cutlass13device_kernelINS_4gemm6kernel13GemmUniversalIN4cute5tupleIJiiiiEEENS1_10collective13CollectiveMmaINS1_34MainloopSm90TmaGmmaWarpSpecializedILi7ENS5_IJNS4_1CILi2EEESB_NSA_ILi1EEEEEENS1_35KernelTmaWarpSpecializedCooperativeEEENS5_IJNSA_ILi128EEESG_NSA_ILi64EEEEEENS_6half_tENS5_IJlSC_lEEESJ_SK_NS4_8TiledMMAINS4_8MMA_AtomIJNS4_4SM904GMMA26MMA_64x128x16_F32F16F16_SSILNSO_5MajorE0ELSQ_0ELNSO_7ScaleInE1ELSR_1EEEEEENS4_6LayoutINS5_IJSB_SC_SC_EEENS5_IJSC_NSA_ILi0EEESW_EEEEENS5_IJNS4_10UnderscoreESZ_SZ_EEEEENS4_23SM90_TMA_LOAD_MULTICASTENS4_14ComposedLayoutINS4_7SwizzleILi3ELi4ELi3EEENS4_18smem_ptr_flag_bitsILi16EEENSU_INS5_IJNSA_ILi8EEESH_EEENS5_IJSH_SC_EEEEEEEvNS4_8identityES12_S1C_vS1D_EENS_8epilogue10collective6detail29Sm90TmaWarpSpecializedAdapterINS1G_15DefaultEpilogueISJ_SK_SK_NS1F_6thread17LinearCombinationISJ_Li1EffLNS1K_9ScaleType4KindE0ELNS_15FloatRoundStyleE2ESJ_EENS1_15EpilogueDefaultEEEEEvvEEEEvNT_6ParamsE,@"STO_CUDA_ENTRY STV_DEFAULT"
_ZN7cutlass13device_kernelINS_4gemm6kernel13GemmUniversalIN4cute5tupleIJiiiiEEENS1_10collective13CollectiveMmaINS1_34MainloopSm90TmaGmmaWarpSpecializedILi7ENS5_IJNS4_1CILi2EEESB_NSA_ILi1EEEEEENS1_35KernelTmaWarpSpecializedCooperativeEEENS5_IJNSA_ILi128EEESG_NSA_ILi64EEEEEENS_6half_tENS5_IJlSC_lEEESJ_SK_NS4_8TiledMMAINS4_8MMA_AtomIJNS4_4SM904GMMA26MMA_64x128x16_F32F16F16_SSILNSO_5MajorE0ELSQ_0ELNSO_7ScaleInE1ELSR_1EEEEEENS4_6LayoutINS5_IJSB_SC_SC_EEENS5_IJSC_NSA_ILi0EEESW_EEEEENS5_IJNS4_10UnderscoreESZ_SZ_EEEEENS4_23SM90_TMA_LOAD_MULTICASTENS4_14ComposedLayoutINS4_7SwizzleILi3ELi4ELi3EEENS4_18smem_ptr_flag_bitsILi16EEENSU_INS5_IJNSA_ILi8EEESH_EEENS5_IJSH_SC_EEEEEEEvNS4_8identityES12_S1C_vS1D_EENS_8epilogue10collective6detail29Sm90TmaWarpSpecializedAdapterINS1G_15DefaultEpilogueISJ_SK_SK_NS1F_6thread17LinearCombinationISJ_Li1EffLNS1K_9ScaleType4KindE0ELNS_15FloatRoundStyleE2ESJ_EENS1_15EpilogueDefaultEEEEEvvEEEEvNT_6ParamsE:
[----:B------:R-:W0:Y:S01]  /*0000*/  LDC R1, c[0x0][0x28] ;  /* 0x00000a00ff017b82 */ /* 0x000e220000000800 */
[----:B------:R-:W1:Y:S01]  /*0010*/  S2R R95, SR_TID.X ;  /* 0x00000000005f7919 */ /* 0x000e620000002100 */
[----:B------:R-:W-:Y:S01]  /*0020*/  ELECT P0, URZ, PT ;  /* 0x00000000003f782f */ /* 0x000fe20003800000 */
[----:B------:R-:W-:Y:S01]  /*0030*/  BSSY B0, `(.L_x_0) ;  /* 0x000000f000007945 */ /* 0x000fe20003800000 */
[--C-:B-1----:R-:W-:Y:S02]  /*0040*/  SHF.R.U32.HI R0, RZ, 0x5, R95.reuse ;  /* 0x00000005ff007819 */ /* 0x102fe4000001165f */
[----:B------:R-:W-:-:S03]  /*0050*/  SHF.R.U32.HI R7, RZ, 0x7, R95 ;  /* 0x00000007ff077819 */ /* 0x000fc6000001165f */
[----:B------:R-:W1:Y:S04]  /*0060*/  SHFL.IDX PT, R3, R0, RZ, 0x1f ;  /* 0x00001fff00037589 */ /* 0x000e6800000e0000 */
[----:B------:R2:W3:Y:S01]  /*0070*/  SHFL.IDX PT, R2, R7, RZ, 0x1f ;  /* 0x00001fff07027589 */ /* 0x0004e200000e0000 */
[----:B-1----:R-:W-:-:S13]  /*0080*/  ISETP.NE.OR P0, PT, R3, RZ, !P0 ;  /* 0x000000ff0300720c */ /* 0x002fda0004705670 */
[----:B0-23--:R-:W-:Y:S05]  /*0090*/  @P0 BRA `(.L_x_1) ;  /* 0x0000000000200947 */ /* 0x00dfea0003800000 */
[----:B------:R-:W-:Y:S02]  /*00a0*/  ULDC.64 UR4, c[0x0][0x198] ;  /* 0x0000660000047ab9 */ /* 0x000fe40000000a00 */
[----:B------:R-:W-:Y:S02]  /*00b0*/  UIADD3 UR6, UP0, UR4, 0xf0, URZ ;  /* 0x000000f004067890 */ /* 0x000fe4000ff1e03f */
[----:B------:R-:W-:Y:S02]  /*00c0*/  UIADD3 UR4, UP1, UR4, 0x1f0, URZ ;  /* 0x000001f004047890 */ /* 0x000fe4000ff3e03f */
[----:B------:R-:W-:Y:S02]  /*00d0*/  UIADD3.X UR7, URZ, UR5, URZ, UP0, !UPT ;  /* 0x000000053f077290 */ /* 0x000fe400087fe43f */
[----:B------:R-:W-:-:S07]  /*00e0*/  UIADD3.X UR5, URZ, UR5, URZ, UP1, !UPT ;  /* 0x000000053f057290 */ /* 0x000fce0008ffe43f */
[----:B------:R0:W-:Y:S02]  /*00f0*/  UTMACCTL.PF [UR6] ;  /* 0x00000000060079b9 */ /* 0x0001e40008040000 */
[----:B------:R0:W-:Y:S02]  /*0100*/  UTMACCTL.PF [UR4] ;  /* 0x00000000040079b9 */ /* 0x0001e40008040000 */
[----:B0-----:R-:W-:Y:S01]  /*0110*/  NOP ;  /* 0x0000000000007918 */ /* 0x001fe20000000000 */
.L_x_1:
[----:B------:R-:W-:Y:S05]  /*0120*/  BSYNC B0 ;  /* 0x0000000000007941 */ /* 0x000fea0003800000 */
.L_x_0:
[----:B------:R-:W0:Y:S02]  /*0130*/  SHFL.IDX PT, R5, R0, RZ, 0x1f ;  /* 0x00001fff00057589 */ /* 0x000e2400000e0000 */
[----:B0-----:R-:W-:-:S13]  /*0140*/  ISETP.NE.AND P0, PT, R5, RZ, PT ;  /* 0x000000ff0500720c */ /* 0x001fda0003f05270 */
[----:B------:R-:W-:Y:S05]  /*0150*/  @P0 BRA `(.L_x_2) ;  /* 0x0000000000700947 */ /* 0x000fea0003800000 */
[----:B------:R-:W0:Y:S01]  /*0160*/  S2UR UR8, SR_CgaCtaId ;  /* 0x00000000000879c3 */ /* 0x000e220000008800 */
[----:B------:R-:W-:Y:S01]  /*0170*/  UMOV UR4, 0x400 ;  /* 0x0000040000047882 */ /* 0x000fe20000000000 */
[----:B------:R-:W-:Y:S01]  /*0180*/  UMOV UR5, 0x1 ;  /* 0x0000000100057882 */ /* 0x000fe20000000000 */
[----:B------:R-:W-:Y:S01]  /*0190*/  UMOV UR6, 0x6 ;  /* 0x0000000600067882 */ /* 0x000fe20000000000 */
[----:B------:R-:W-:Y:S01]  /*01a0*/  ELECT P0, URZ, PT ;  /* 0x00000000003f782f */ /* 0x000fe20003800000 */
[----:B------:R-:W-:-:S04]  /*01b0*/  UIADD3 UR6, -UR6, 0x100000, URZ ;  /* 0x0010000006067890 */ /* 0x000fc8000fffe13f */
[----:B------:R-:W-:Y:S02]  /*01c0*/  USHF.L.U32 UR7, UR6, 0xb, URZ ;  /* 0x0000000b06077899 */ /* 0x000fe4000800063f */
[----:B------:R-:W-:Y:S02]  /*01d0*/  USHF.L.U32 UR6, UR6, 0x1, URZ ;  /* 0x0000000106067899 */ /* 0x000fe4000800063f */
[----:B0-----:R-:W-:Y:S02]  /*01e0*/  ULEA UR8, UR8, UR4, 0x18 ;  /* 0x0000000408087291 */ /* 0x001fe4000f8ec03f */
[----:B------:R-:W-:-:S04]  /*01f0*/  UIADD3 UR4, -UR5, 0x100000, URZ ;  /* 0x0010000005047890 */ /* 0x000fc8000fffe13f */
[----:B------:R-:W-:Y:S02]  /*0200*/  USHF.L.U32 UR5, UR4, 0xb, URZ ;  /* 0x0000000b04057899 */ /* 0x000fe4000800063f */
[----:B------:R-:W-:Y:S01]  /*0210*/  USHF.L.U32 UR4, UR4, 0x1, URZ ;  /* 0x0000000104047899 */ /* 0x000fe2000800063f */
[----:B------:R-:W0:Y:S11]  /*0220*/  FENCE.VIEW.ASYNC.S ;  /* 0x00000000000073c6 */ /* 0x000e360000000000 */
[----:B0-----:R0:W1:Y:S01]  /*0230*/  SYNCS.EXCH.64 URZ, [UR8], UR4 ;  /* 0x00000004083f75b2 */ /* 0x0010620008000100 */
[----:B------:R0:W2:Y:S01]  /*0240*/  SYNCS.EXCH.64 URZ, [UR8+0x38], UR6 ;  /* 0x00003806083f75b2 */ /* 0x0000a20008000100 */
[----:B------:R0:W3:Y:S01]  /*0250*/  SYNCS.EXCH.64 URZ, [UR8+0x8], UR4 ;  /* 0x00000804083f75b2 */ /* 0x0000e20008000100 */
[----:B------:R0:W4:Y:S01]  /*0260*/  SYNCS.EXCH.64 URZ, [UR8+0x40], UR6 ;  /* 0x00004006083f75b2 */ /* 0x0001220008000100 */
[----:B------:R0:W0:Y:S01]  /*0270*/  SYNCS.EXCH.64 URZ, [UR8+0x10], UR4 ;  /* 0x00001004083f75b2 */ /* 0x0000220008000100 */
        /* <DEDUP_REMOVED lines=9> */
[----:B------:R-:W-:Y:S01]  /*0310*/  NOP ;  /* 0x0000000000007918 */ /* 0x000fe20000000000 */
.L_x_2:
[----:B------:R-:W-:Y:S01]  /*0320*/  SHF.R.S32.HI R4, RZ, 0x1f, R95 ;  /* 0x0000001fff047819 */ /* 0x000fe2000001145f */
[----:B------:R-:W5:Y:S01]  /*0330*/  SHFL.IDX PT, R0, R0, RZ, 0x1f ;  /* 0x00001fff00007589 */ /* 0x000f6200000e0000 */
[----:B0-----:R-:W0:Y:S01]  /*0340*/  S2UR UR8, SR_CTAID.X ;  /* 0x00000000000879c3 */ /* 0x001e220000002500 */
[----:B------:R-:W-:Y:S02]  /*0350*/  ELECT P0, URZ, PT ;  /* 0x00000000003f782f */ /* 0x000fe40003800000 */
[----:B------:R-:W-:Y:S01]  /*0360*/  LEA.HI R4, R4, R95, RZ, 0x7 ;  /* 0x0000005f04047211 */ /* 0x000fe200078f38ff */
[----:B------:R-:W-:Y:S01]  /*0370*/  ULDC UR4, c[0x0][0x150] ;  /* 0x0000540000047ab9 */ /* 0x000fe20000000800 */
[----:B------:R-:W-:Y:S01]  /*0380*/  SHF.R.S32.HI R6, RZ, 0x1f, R5 ;  /* 0x0000001fff067819 */ /* 0x000fe20000011405 */
[----:B------:R-:W-:Y:S01]  /*0390*/  NOP ;  /* 0x0000000000007918 */ /* 0x000fe20000000000 */
[----:B------:R-:W-:Y:S01]  /*03a0*/  LOP3.LUT R4, R4, 0xffffff80, RZ, 0xc0, !PT ;  /* 0xffffff8004047812 */ /* 0x000fe200078ec0ff */
[----:B------:R-:W-:Y:S01]  /*03b0*/  NOP ;  /* 0x0000000000007918 */ /* 0x000fe20000000000 */
[----:B------:R-:W-:Y:S01]  /*03c0*/  LEA.HI R6, R6, R5, RZ, 0x2 ;  /* 0x0000000506067211 */ /* 0x000fe200078f10ff */
[----:B------:R-:W1:Y:S01]  /*03d0*/  LDC R11, c[0x0][0x144] ;  /* 0x00005100ff0b7b82 */ /* 0x000e620000000800 */
[----:B------:R-:W-:Y:S01]  /*03e0*/  IMAD.MOV.U32 R22, RZ, RZ, 0x1 ;  /* 0x00000001ff167424 */ /* 0x000fe200078e00ff */
[----:B------:R-:W-:Y:S01]  /*03f0*/  ISETP.NE.AND P3, PT, R2, RZ, PT ;  /* 0x000000ff0200720c */ /* 0x000fe20003f65270 */
[----:B------:R-:W-:Y:S01]  /*0400*/  IMAD.IADD R8, R95, 0x1, -R4 ;  /* 0x000000015f087824 */ /* 0x000fe200078e0a04 */
[----:B------:R-:W-:Y:S01]  /*0410*/  LOP3.LUT R6, R6, 0x3ffffffc, RZ, 0xc0, !PT ;  /* 0x3ffffffc06067812 */ /* 0x000fe200078ec0ff */
[----:B------:R-:W2:Y:S03]  /*0420*/  S2R R4, SR_CTAID.Y ;  /* 0x0000000000047919 */ /* 0x000ea60000002600 */
[----:B------:R-:W-:Y:S01]  /*0430*/  SHF.R.S32.HI R9, RZ, 0x1f, R8 ;  /* 0x0000001fff097819 */ /* 0x000fe20000011408 */
[----:B------:R-:W-:Y:S01]  /*0440*/  IMAD.IADD R6, R5, 0x1, -R6 ;  /* 0x0000000105067824 */ /* 0x000fe200078e0a06 */
[----:B------:R-:W3:Y:S02]  /*0450*/  LDC R13, c[0x0][0x140] ;  /* 0x00005000ff0d7b82 */ /* 0x000ee40000000800 */
[----:B------:R-:W-:-:S02]  /*0460*/  LEA.HI R9, R9, R8, RZ, 0x3 ;  /* 0x0000000809097211 */ /* 0x000fc400078f18ff */
[----:B-----5:R-:W-:Y:S02]  /*0470*/  ISETP.NE.OR P0, PT, R0, RZ, !P0 ;  /* 0x000000ff0000720c */ /* 0x020fe40004705670 */
[--C-:B------:R-:W-:Y:S02]  /*0480*/  SHF.R.S32.HI R0, RZ, 0x3, R9.reuse ;  /* 0x00000003ff007819 */ /* 0x100fe40000011409 */
[----:B0-----:R-:W-:Y:S02]  /*0490*/  I2FP.F32.U32 R10, UR8 ;  /* 0x00000008000a7c45 */ /* 0x001fe40008201000 */
[----:B------:R-:W-:-:S03]  /*04a0*/  SHF.R.S32.HI R9, RZ, 0x1f, R9 ;  /* 0x0000001fff097819 */ /* 0x000fc60000011409 */
[----:B------:R-:W-:Y:S01]  /*04b0*/  FMUL R10, R10, UR4 ;  /* 0x000000040a0a7c20 */ /* 0x000fe20008400000 */
[----:B------:R-:W-:Y:S01]  /*04c0*/  LEA.HI R9, R9, R0, RZ, 0x2 ;  /* 0x0000000009097211 */ /* 0x000fe200078f10ff */
[----:B------:R-:W-:Y:S02]  /*04d0*/  ULDC UR4, c[0x0][0x154] ;  /* 0x0000550000047ab9 */ /* 0x000fe40000000800 */
[----:B------:R-:W-:Y:S01]  /*04e0*/  VOTEU.ALL UP0, P0 ;  /* 0x00000000003f7886 */ /* 0x000fe20000000000 */
[----:B------:R-:W-:Y:S01]  /*04f0*/  LOP3.LUT R9, R9, 0xfffffffc, RZ, 0xc0, !PT ;  /* 0xfffffffc09097812 */ /* 0x000fe200078ec0ff */
[----:B------:R-:W0:Y:S01]  /*0500*/  F2I.U32.TRUNC.NTZ R10, R10 ;  /* 0x0000000a000a7305 */ /* 0x000e22000020f000 */
[----:B------:R-:W-:Y:S02]  /*0510*/  VOTEU.ALL UP1, P0 ;  /* 0x00000000003f7886 */ /* 0x000fe40000020000 */
[----:B------:R-:W5:Y:S01]  /*0520*/  @!UP0 S2UR UR7, SR_CgaCtaId ;  /* 0x00000000000789c3 */ /* 0x000f620000008800 */
[----:B------:R-:W-:Y:S01]  /*0530*/  IMAD.IADD R9, R0, 0x1, -R9 ;  /* 0x0000000100097824 */ /* 0x000fe200078e0a09 */
[----:B------:R-:W-:Y:S01]  /*0540*/  SHF.R.S32.HI R0, RZ, 0x1f, R3 ;  /* 0x0000001fff007819 */ /* 0x000fe20000011403 */
[----:B------:R-:W-:Y:S01]  /*0550*/  @!UP0 UMOV UR6, 0x400 ;  /* 0x0000040000068882 */ /* 0x000fe20000000000 */
[----:B---3--:R-:W-:Y:S01]  /*0560*/  ISETP.EQ.U32.AND P2, PT, R13, 0x1, PT ;  /* 0x000000010d00780c */ /* 0x008fe20003f42070 */
[----:B------:R-:W-:Y:S01]  /*0570*/  IMAD R19, R6, 0x4, R9 ;  /* 0x0000000406137824 */ /* 0x000fe200078e0209 */
[----:B--2---:R-:W-:-:S02]  /*0580*/  I2FP.F32.U32 R12, R4 ;  /* 0x00000004000c7245 */ /* 0x004fc40000201000 */
[----:B------:R-:W2:Y:S01]  /*0590*/  LDC R9, c[0x0][0x148] ;  /* 0x00005200ff097b82 */ /* 0x000ea20000000800 */
[----:B------:R-:W-:Y:S02]  /*05a0*/  LEA.HI R0, R0, R3, RZ, 0x2 ;  /* 0x0000000300007211 */ /* 0x000fe400078f10ff */
[----:B------:R-:W-:Y:S01]  /*05b0*/  LEA.HI R6, R19, R19, RZ, 0x1 ;  /* 0x0000001313067211 */ /* 0x000fe200078f08ff */
[----:B0-----:R-:W-:Y:S02]  /*05c0*/  IMAD.MOV R14, RZ, RZ, -R10 ;  /* 0x000000ffff0e7224 */ /* 0x001fe400078e0a0a */
[----:B------:R-:W-:Y:S01]  /*05d0*/  FMUL R12, R12, UR4 ;  /* 0x000000040c0c7c20 */ /* 0x000fe20008400000 */
[----:B------:R-:W-:Y:S01]  /*05e0*/  LOP3.LUT R0, R0, 0xfffffffc, RZ, 0xc0, !PT ;  /* 0xfffffffc00007812 */ /* 0x000fe200078ec0ff */
[----:B------:R-:W-:Y:S01]  /*05f0*/  UMOV UR4, 0x20 ;  /* 0x0000002000047882 */ /* 0x000fe20000000000 */
[----:B------:R-:W-:Y:S01]  /*0600*/  LOP3.LUT R10, R6, 0xfffffffe, RZ, 0xc0, !PT ;  /* 0xfffffffe060a7812 */ /* 0x000fe200078ec0ff */
[----:B-1----:R-:W-:Y:S01]  /*0610*/  IMAD R6, R11, R14, UR8 ;  /* 0x000000080b067e24 */ /* 0x002fe2000f8e020e */
[----:B------:R-:W-:-:S04]  /*0620*/  @!UP0 UIADD3 UR4, -UR4, 0x100000, URZ ;  /* 0x0010000004048890 */ /* 0x000fc8000fffe13f */
[----:B------:R-:W-:Y:S02]  /*0630*/  @!UP0 USHF.L.U32 UR5, UR4, 0xb, URZ ;  /* 0x0000000b04058899 */ /* 0x000fe4000800063f */
[----:B------:R-:W-:Y:S01]  /*0640*/  @!UP0 USHF.L.U32 UR4, UR4, 0x1, URZ ;  /* 0x0000000104048899 */ /* 0x000fe2000800063f */
[----:B------:R-:W0:Y:S01]  /*0650*/  F2I.U32.TRUNC.NTZ R12, R12 ;  /* 0x0000000c000c7305 */ /* 0x000e22000020f000 */
[----:B------:R-:W-:Y:S02]  /*0660*/  IMAD.IADD R3, R3, 0x1, -R0 ;  /* 0x0000000103037824 */ /* 0x000fe400078e0a00 */
[C---:B------:R-:W-:Y:S02]  /*0670*/  IMAD.IADD R11, R19.reuse, 0x1, -R10 ;  /* 0x00000001130b7824 */ /* 0x040fe400078e0a0a */
[----:B------:R-:W-:Y:S01]  /*0680*/  IMAD.SHL.U32 R10, R19, 0x4, RZ ;  /* 0x00000004130a7824 */ /* 0x000fe200078e00ff */
[----:B-----5:R-:W-:Y:S01]  /*0690*/  @!UP0 ULEA UR6, UR7, UR6, 0x18 ;  /* 0x0000000607068291 */ /* 0x020fe2000f8ec03f */
[----:B------:R-:W-:Y:S01]  /*06a0*/  ISETP.NE.AND P1, PT, R3, 0x3, PT ;  /* 0x000000030300780c */ /* 0x000fe20003f25270 */
[----:B------:R-:W-:Y:S01]  /*06b0*/  VOTEU.ALL UP0, P0 ;  /* 0x00000000003f7886 */ /* 0x000fe20000000000 */
[----:B------:R-:W-:-:S02]  /*06c0*/  ISETP.NE.AND P4, PT, R11, R6, PT ;  /* 0x000000060b00720c */ /* 0x000fc40003f85270 */
[----:B------:R-:W-:Y:S02]  /*06d0*/  LOP3.LUT R19, R19, 0xc, R10, 0x78, !PT ;  /* 0x0000000c13137812 */ /* 0x000fe400078e780a */
[----:B------:R-:W-:Y:S01]  /*06e0*/  LOP3.LUT P0, RZ, R8, 0x7, RZ, 0xc0, !PT ;  /* 0x0000000708ff7812 */ /* 0x000fe2000780c0ff */
[C---:B------:R-:W-:Y:S01]  /*06f0*/  VIADD R8, R2.reuse, 0xffffffff ;  /* 0xffffffff02087836 */ /* 0x040fe20000000000 */
[----:B------:R-:W-:Y:S01]  /*0700*/  ISETP.EQ.OR P1, PT, R3, RZ, !P1 ;  /* 0x000000ff0300720c */ /* 0x000fe20004f22670 */
[----:B0-----:R-:W-:Y:S01]  /*0710*/  IMAD.MOV R23, RZ, RZ, -R12 ;  /* 0x000000ffff177224 */ /* 0x001fe200078e0a0c */
[----:B------:R-:W-:Y:S01]  /*0720*/  ISETP.LT.U32.AND P0, PT, R19, 0x4, !P0 ;  /* 0x000000041300780c */ /* 0x000fe20004701070 */
[----:B------:R-:W0:Y:S02]  /*0730*/  FENCE.VIEW.ASYNC.S ;  /* 0x00000000000073c6 */ /* 0x000e240000000000 */
[----:B0-----:R0:W1:Y:S01]  /*0740*/  @!UP0 SYNCS.EXCH.64 URZ, [UR6+0x80], UR4 ;  /* 0x00008004063f85b2 */ /* 0x0010620008000100 */
[----:B------:R-:W-:Y:S01]  /*0750*/  ISETP.EQ.AND P1, PT, R2, RZ, P1 ;  /* 0x000000ff0200720c */ /* 0x000fe20000f22270 */
[----:B--2---:R-:W-:Y:S01]  /*0760*/  IMAD R11, R9, R23, R4 ;  /* 0x00000017090b7224 */ /* 0x004fe200078e0204 */
[----:B------:R-:W-:-:S02]  /*0770*/  ISETP.GE.U32.AND P6, PT, R8, 0x2, PT ;  /* 0x000000020800780c */ /* 0x000fc40003fc6070 */
[----:B------:R-:W-:Y:S02]  /*0780*/  @P4 LEA.HI R0, R19, R19, RZ, 0x1 ;  /* 0x0000001313004211 */ /* 0x000fe400078f08ff */
[----:B------:R-:W-:Y:S02]  /*0790*/  SEL R18, RZ, 0x1, !P1 ;  /* 0x00000001ff127807 */ /* 0x000fe40004800000 */
[----:B------:R-:W-:Y:S02]  /*07a0*/  @P4 SHF.R.S32.HI R0, RZ, 0x1, R0 ;  /* 0x00000001ff004819 */ /* 0x000fe40000011400 */
[----:B------:R-:W-:Y:S02]  /*07b0*/  SEL R18, R18, 0x2, P6 ;  /* 0x0000000212127807 */ /* 0x000fe40003000000 */
[----:B------:R-:W-:Y:S02]  /*07c0*/  @P4 ISETP.NE.AND P5, PT, R0, R11, PT ;  /* 0x0000000b0000420c */ /* 0x000fe40003fa5270 */
[----:B------:R-:W-:Y:S01]  /*07d0*/  SEL R11, RZ, 0x1, !P0 ;  /* 0x00000001ff0b7807 */ /* 0x000fe20004000000 */
[----:B------:R0:W2:Y:S01]  /*07e0*/  @!UP1 SYNCS.EXCH.64 URZ, [UR6+0x88], UR4 ;  /* 0x00008804063f95b2 */ /* 0x0000a20008000100 */
[----:B------:R-:W-:Y:S01]  /*07f0*/  @P4 SEL R22, RZ, 0x1, P5 ;  /* 0x00000001ff164807 */ /* 0x000fe20002800000 */
[----:B------:R-:W-:Y:S01]  /*0800*/  NOP ;  /* 0x0000000000007918 */ /* 0x000fe20000000000 */
[----:B------:R-:W-:-:S02]  /*0810*/  LOP3.LUT R0, R95, 0x7f, RZ, 0xc0, !PT ;  /* 0x0000007f5f007812 */ /* 0x000fc400078ec0ff */
[----:B------:R-:W-:Y:S01]  /*0820*/  LOP3.LUT R22, R22, R11, RZ, 0xc0, !PT ;  /* 0x0000000b16167212 */ /* 0x000fe200078ec0ff */
[----:B01----:R-:W-:Y:S06]  /*0830*/  @!P2 BRA `(.L_x_3) ;  /* 0x000000000008a947 */ /* 0x003fec0003800000 */
[----:B--2-4-:R-:W-:Y:S01]  /*0840*/  UCGABAR_ARV ;  /* 0x00000000000079c7 */ /* 0x014fe20008000000 */
[----:B------:R-:W-:Y:S05]  /*0850*/  BRA `(.L_x_4) ;  /* 0x0000000000047947 */ /* 0x000fea0003800000 */
.L_x_3:
[----:B--2-4-:R-:W-:Y:S01]  /*0860*/  NOP ;  /* 0x0000000000007918 */ /* 0x014fe20000000000 */
.L_x_4:
[----:B------:R-:W0:Y:S01]  /*0870*/  LDC R2, c[0x0][0x65c] ;  /* 0x00019700ff027b82 */ /* 0x000e220000000800 */
[----:B------:R-:W-:Y:S02]  /*0880*/  IMAD.U32 R10, RZ, RZ, UR8 ;  /* 0x00000008ff0a7e24 */ /* 0x000fe4000f8e00ff */
[----:B------:R-:W-:Y:S01]  /*0890*/  IMAD.MOV.U32 R11, RZ, RZ, RZ ;  /* 0x000000ffff0b7224 */ /* 0x000fe200078e00ff */
[----:B0-----:R-:W-:-:S04]  /*08a0*/  ISETP.NE.AND P1, PT, R2, 0x1, PT ;  /* 0x000000010200780c */ /* 0x001fc80003f25270 */
[----:B------:R-:W-:-:S09]  /*08b0*/  P2R R5, PR, RZ, 0x2 ;  /* 0x00000002ff057803 */ /* 0x000fd20000000000 */
[----:B------:R-:W0:Y:S01]  /*08c0*/  @P1 LDC R17, c[0x0][0x10] ;  /* 0x00000400ff111b82 */ /* 0x000e220000000800 */
[----:B------:R-:W-:Y:S02]  /*08d0*/  @P1 IMAD.MOV.U32 R5, RZ, RZ, RZ ;  /* 0x000000ffff051224 */ /* 0x000fe400078e00ff */
[----:B------:R-:W-:-:S05]  /*08e0*/  @P1 IMAD.MOV.U32 R15, RZ, RZ, RZ ;  /* 0x000000ffff0f1224 */ /* 0x000fca00078e00ff */
[----:B------:R-:W1:Y:S01]  /*08f0*/  @!P1 LDC R13, c[0x0][0xc] ;  /* 0x00000300ff0d9b82 */ /* 0x000e620000000800 */
[----:B------:R-:W-:Y:S01]  /*0900*/  ULDC UR4, c[0x0][0xc] ;  /* 0x0000030000047ab9 */ /* 0x000fe20000000800 */
[----:B------:R-:W-:Y:S01]  /*0910*/  ULDC UR5, c[0x0][0x10] ;  /* 0x0000040000057ab9 */ /* 0x000fe20000000800 */
[----:B------:R-:W-:Y:S01]  /*0920*/  ULDC UR6, c[0x0][0x14] ;  /* 0x0000050000067ab9 */ /* 0x000fe20000000800 */
[----:B------:R-:W-:-:S04]  /*0930*/  UIMAD.WIDE.U32 UR4, UR4, UR5, URZ ;  /* 0x00000005040472a5 */ /* 0x000fc8000f8e003f */
[----:B------:R-:W-:Y:S02]  /*0940*/  UIMAD.WIDE.U32 UR36, UR4, UR6, URZ ;  /* 0x00000006042472a5 */ /* 0x000fe4000f8e003f */
[----:B------:R-:W-:-:S04]  /*0950*/  UIMAD UR42, UR5, UR6, URZ ;  /* 0x00000006052a72a4 */ /* 0x000fc8000f8e023f */
[----:B------:R-:W-:Y:S01]  /*0960*/  UIADD3 UR42, UR37, UR42, URZ ;  /* 0x0000002a252a7290 */ /* 0x000fe2000fffe03f */
[----:B0-----:R-:W-:-:S04]  /*0970*/  @P1 IMAD.WIDE.U32 R16, R17, UR8, R4 ;  /* 0x0000000811101c25 */ /* 0x001fc8000f8e0004 */
[----:B------:R-:W-:Y:S02]  /*0980*/  @P1 IMAD.IADD R17, R17, 0x1, R15 ;  /* 0x0000000111111824 */ /* 0x000fe400078e020f */
[----:B-1----:R-:W-:-:S04]  /*0990*/  @!P1 IMAD.WIDE.U32 R10, R4, R13, R10 ;  /* 0x0000000d040a9225 */ /* 0x002fc800078e000a */
[----:B------:R-:W-:Y:S02]  /*09a0*/  @!P1 IMAD.MOV.U32 R16, RZ, RZ, R10 ;  /* 0x000000ffff109224 */ /* 0x000fe400078e000a */
[----:B------:R-:W-:Y:S01]  /*09b0*/  @!P1 IMAD.MOV.U32 R17, RZ, RZ, R11 ;  /* 0x000000ffff119224 */ /* 0x000fe200078e000b */
[----:B------:R-:W-:Y:S06]  /*09c0*/  @!P2 BRA `(.L_x_5) ;  /* 0x00000000000ca947 */ /* 0x000fec0003800000 */
[----:B------:R-:W-:Y:S01]  /*09d0*/  UCGABAR_WAIT ;  /* 0x0000000000007dc7 */ /* 0x000fe20008000000 */
[----:B------:R-:W-:Y:S01]  /*09e0*/  CCTL.IVALL ;  /* 0x00000000ff00798f */ /* 0x000fe20002000000 */
[----:B------:R-:W-:Y:S05]  /*09f0*/  BRA `(.L_x_6) ;  /* 0x0000000000047947 */ /* 0x000fea0003800000 */
.L_x_5:
[----:B------:R-:W-:Y:S06]  /*0a00*/  BAR.SYNC.DEFER_BLOCKING 0x0 ;  /* 0x0000000000007b1d */ /* 0x000fec0000010000 */
.L_x_6:
[----:B------:R-:W-:Y:S05]  /*0a10*/  @!P3 BRA `(.L_x_7) ;  /* 0x0000005c00c4b947 */ /* 0x000fea0003800000 */
[----:B------:R-:W-:-:S13]  /*0a20*/  ISETP.GT.U32.AND P0, PT, R8, 0x1, PT ;  /* 0x000000010800780c */ /* 0x000fda0003f04070 */
[----:B------:R-:W-:Y:S05]  /*0a30*/  @P0 EXIT ;  /* 0x000000000000094d */ /* 0x000fea0003800000 */
[----:B------:R-:W-:Y:S01]  /*0a40*/  ULDC.64 UR4, c[0x0][0x650] ;  /* 0x0001940000047ab9 */ /* 0x000fe20000000a00 */
[----:B------:R-:W-:Y:S01]  /*0a50*/  PRMT R3, RZ, 0x7610, R3 ;  /* 0x00007610ff037816 */ /* 0x000fe20000000003 */
[----:B------:R-:W-:Y:S01]  /*0a60*/  IMAD.MOV.U32 R103, RZ, RZ, -0x1 ;  /* 0xffffffffff677424 */ /* 0x000fe200078e00ff */
[----:B------:R-:W-:Y:S01]  /*0a70*/  ISETP.GE.U32.AND P0, PT, R16, UR4, PT ;  /* 0x0000000410007c0c */ /* 0x000fe2000bf06070 */
[----:B------:R-:W-:Y:S02]  /*0a80*/  IMAD.MOV.U32 R100, RZ, RZ, -0x1 ;  /* 0xffffffffff647424 */ /* 0x000fe400078e00ff */
[----:B------:R-:W-:Y:S01]  /*0a90*/  IMAD.MOV.U32 R101, RZ, RZ, -0x1 ;  /* 0xffffffffff657424 */ /* 0x000fe200078e00ff */
[----:B------:R-:W-:-:S13]  /*0aa0*/  ISETP.GE.U32.AND.EX P0, PT, R17, UR5, PT, P0 ;  /* 0x0000000511007c0c */ /* 0x000fda000bf06100 */
[----:B------:R-:W-:Y:S05]  /*0ab0*/  @P0 BRA `(.L_x_8) ;  /* 0x0000000400280947 */ /* 0x000fea0003800000 */
[----:B------:R-:W0:Y:S01]  /*0ac0*/  LDC.64 R24, c[0x0][0x628] ;  /* 0x00018a00ff187b82 */ /* 0x000e220000000a00 */
[----:B------:R-:W-:Y:S02]  /*0ad0*/  IMAD.MOV.U32 R10, RZ, RZ, R16 ;  /* 0x000000ffff0a7224 */ /* 0x000fe400078e0010 */
[----:B------:R-:W-:-:S05]  /*0ae0*/  IMAD.MOV.U32 R11, RZ, RZ, R17 ;  /* 0x000000ffff0b7224 */ /* 0x000fca00078e0011 */
[----:B------:R-:W1:Y:S08]  /*0af0*/  LDC R8, c[0x0][0x630] ;  /* 0x00018c00ff087b82 */ /* 0x000e700000000800 */
[----:B------:R-:W2:Y:S01]  /*0b00*/  LDC.64 R26, c[0x0][0x620] ;  /* 0x00018800ff1a7b82 */ /* 0x000ea20000000a00 */
[----:B0-----:R-:W-:-:S04]  /*0b10*/  ISETP.NE.U32.AND P0, PT, R24, RZ, PT ;  /* 0x000000ff1800720c */ /* 0x001fc80003f05070 */
[----:B------:R-:W-:-:S13]  /*0b20*/  ISETP.NE.AND.EX P0, PT, R25, RZ, PT, P0 ;  /* 0x000000ff1900720c */ /* 0x000fda0003f05300 */
[----:B-12---:R-:W-:Y:S05]  /*0b30*/  @!P0 BRA `(.L_x_9) ;  /* 0x0000000000288947 */ /* 0x006fea0003800000 */
[----:B------:R-:W0:Y:S02]  /*0b40*/  LDC R3, c[0x0][0x634] ;  /* 0x00018d00ff037b82 */ /* 0x000e240000000800 */
[----:B0-----:R-:W-:-:S05]  /*0b50*/  IADD3 R3, P0, R16, R3, RZ ;  /* 0x0000000310037210 */ /* 0x001fca0007f1e0ff */
[----:B------:R-:W-:-:S04]  /*0b60*/  IMAD.X R21, RZ, RZ, R17, P0 ;  /* 0x000000ffff157224 */ /* 0x000fc800000e0611 */
[----:B------:R-:W-:-:S04]  /*0b70*/  IMAD.WIDE.U32 R10, R21, R24, RZ ;  /* 0x00000018150a7225 */ /* 0x000fc800078e00ff */
[----:B------:R-:W-:-:S04]  /*0b80*/  IMAD.WIDE.U32 R12, P0, R3, R25, R10 ;  /* 0x00000019030c7225 */ /* 0x000fc8000780000a */
[----:B------:R-:W-:-:S04]  /*0b90*/  IMAD.WIDE.U32 R10, R3, R24, RZ ;  /* 0x00000018030a7225 */ /* 0x000fc800078e00ff */
[----:B------:R-:W-:Y:S01]  /*0ba0*/  IMAD.X R15, RZ, RZ, RZ, P0 ;  /* 0x000000ffff0f7224 */ /* 0x000fe200000e06ff */
[----:B------:R-:W-:Y:S01]  /*0bb0*/  IADD3 RZ, P0, R11, R12, RZ ;  /* 0x0000000c0bff7210 */ /* 0x000fe20007f1e0ff */
[----:B------:R-:W-:-:S04]  /*0bc0*/  IMAD.MOV.U32 R14, RZ, RZ, R13 ;  /* 0x000000ffff0e7224 */ /* 0x000fc800078e000d */
[----:B------:R-:W-:-:S08]  /*0bd0*/  IMAD.WIDE.U32.X R10, R21, R25, R14, P0 ;  /* 0x00000019150a7225 */ /* 0x000fd000000e040e */
.L_x_9:
[----:B------:R-:W0:Y:S01]  /*0be0*/  LDC.64 R30, c[0x0][0x640] ;  /* 0x00019000ff1e7b82 */ /* 0x000e220000000a00 */
[-CC-:B------:R-:W-:Y:S01]  /*0bf0*/  SHF.R.U64 R101, R10, R8.reuse, R11.reuse ;  /* 0x000000080a657219 */ /* 0x180fe2000000120b */
[----:B------:R-:W-:Y:S01]  /*0c00*/  IMAD R29, R9, R23, R4 ;  /* 0x00000017091d7224 */ /* 0x000fe200078e0204 */
[----:B------:R-:W-:Y:S01]  /*0c10*/  SHF.R.U32.HI R3, RZ, R8, R11 ;  /* 0x00000008ff037219 */ /* 0x000fe2000001160b */
[----:B------:R-:W-:Y:S01]  /*0c20*/  IMAD.MOV.U32 R23, RZ, RZ, 0x1 ;  /* 0x00000001ff177424 */ /* 0x000fe200078e00ff */
[----:B------:R-:W-:-:S03]  /*0c30*/  IADD3 R5, P0, RZ, -R101, RZ ;  /* 0x80000065ff057210 */ /* 0x000fc60007f1e0ff */
[----:B------:R-:W1:Y:S02]  /*0c40*/  LDC R12, c[0x0][0x618] ;  /* 0x00018600ff0c7b82 */ /* 0x000e640000000800 */
[----:B------:R-:W-:Y:S02]  /*0c50*/  IMAD.X R3, RZ, RZ, ~R3, P0 ;  /* 0x000000ffff037224 */ /* 0x000fe400000e0e03 */
[----:B------:R-:W-:-:S04]  /*0c60*/  IMAD.WIDE.U32 R10, R5, R26, R16 ;  /* 0x0000001a050a7225 */ /* 0x000fc800078e0010 */
[----:B------:R-:W2:Y:S01]  /*0c70*/  LDC R20, c[0x0][0x608] ;  /* 0x00018200ff147b82 */ /* 0x000ea20000000800 */
[----:B------:R-:W-:Y:S02]  /*0c80*/  IMAD R8, R3, R26, RZ ;  /* 0x0000001a03087224 */ /* 0x000fe400078e02ff */
[----:B------:R-:W-:Y:S02]  /*0c90*/  IMAD.MOV.U32 R3, RZ, RZ, -0x1 ;  /* 0xffffffffff037424 */ /* 0x000fe400078e00ff */
[----:B------:R-:W-:-:S03]  /*0ca0*/  IMAD R5, R5, R27, R8 ;  /* 0x0000001b05057224 */ /* 0x000fc600078e0208 */
[----:B------:R-:W3:Y:S01]  /*0cb0*/  LDC R28, c[0x0][0x658] ;  /* 0x00019600ff1c7b82 */ /* 0x000ee20000000800 */
[----:B------:R-:W-:Y:S01]  /*0cc0*/  IMAD.IADD R5, R11, 0x1, R5 ;  /* 0x000000010b057824 */ /* 0x000fe200078e0205 */
[----:B0-----:R-:W-:-:S04]  /*0cd0*/  ISETP.NE.U32.AND P0, PT, R30, RZ, PT ;  /* 0x000000ff1e00720c */ /* 0x001fc80003f05070 */
[----:B------:R-:W-:Y:S02]  /*0ce0*/  ISETP.NE.AND.EX P0, PT, R31, RZ, PT, P0 ;  /* 0x000000ff1f00720c */ /* 0x000fe40003f05300 */
[----:B------:R-:W0:Y:S01]  /*0cf0*/  LDC R24, c[0x0][0x600] ;  /* 0x00018000ff187b82 */ /* 0x000e220000000800 */
[-CC-:B-1----:R-:W-:Y:S02]  /*0d00*/  SHF.R.U64 R14, R10, R12.reuse, R5.reuse ;  /* 0x0000000c0a0e7219 */ /* 0x182fe40000001205 */
[----:B------:R-:W-:-:S05]  /*0d10*/  SHF.R.U32.HI R5, RZ, R12, R5 ;  /* 0x0000000cff057219 */ /* 0x000fca0000011605 */
[----:B------:R-:W1:Y:S01]  /*0d20*/  LDC R15, c[0x0][0x648] ;  /* 0x00019200ff0f7b82 */ /* 0x000e620000000800 */
[-CC-:B--2---:R-:W-:Y:S02]  /*0d30*/  SHF.R.U64 R27, R14, R20.reuse, R5.reuse ;  /* 0x000000140e1b7219 */ /* 0x184fe40000001205 */
[----:B------:R-:W-:-:S05]  /*0d40*/  SHF.R.U32.HI R5, RZ, R20, R5 ;  /* 0x00000014ff057219 */ /* 0x000fca0000011605 */
[----:B------:R-:W2:Y:S01]  /*0d50*/  LDC R21, c[0x0][0x638] ;  /* 0x00018e00ff157b82 */ /* 0x000ea20000000800 */
[-CC-:B---3--:R-:W-:Y:S02]  /*0d60*/  SHF.R.U64 R20, R27, R28.reuse, R5.reuse ;  /* 0x0000001c1b147219 */ /* 0x188fe40000001205 */
[-C--:B------:R-:W-:Y:S02]  /*0d70*/  SHF.L.U32 R3, R3, R28.reuse, RZ ;  /* 0x0000001c03037219 */ /* 0x080fe400000006ff */
[----:B------:R-:W-:Y:S01]  /*0d80*/  SHF.R.U32.HI R5, RZ, R28, R5 ;  /* 0x0000001cff057219 */ /* 0x000fe20000011605 */
[----:B------:R-:W-:Y:S01]  /*0d90*/  IMAD.MOV.U32 R4, RZ, RZ, R20 ;  /* 0x000000ffff047224 */ /* 0x000fe200078e0014 */
[----:B------:R-:W-:Y:S01]  /*0da0*/  LOP3.LUT R12, RZ, R3, RZ, 0x33, !PT ;  /* 0x00000003ff0c7212 */ /* 0x000fe200078e33ff */
[----:B------:R-:W3:Y:S01]  /*0db0*/  LDC R25, c[0x0][0x610] ;  /* 0x00018400ff197b82 */ /* 0x000ee20000000800 */
[----:B------:R-:W-:Y:S05]  /*0dc0*/  @!P0 BRA `(.L_x_10) ;  /* 0x0000000000288947 */ /* 0x000fea0003800000 */
[----:B------:R-:W4:Y:S02]  /*0dd0*/  LDC R3, c[0x0][0x64c] ;  /* 0x00019300ff037b82 */ /* 0x000f240000000800 */
[----:B----4-:R-:W-:-:S05]  /*0de0*/  IADD3 R3, P0, R20, R3, RZ ;  /* 0x0000000314037210 */ /* 0x010fca0007f1e0ff */
        /* <DEDUP_REMOVED lines=8> */
.L_x_10:
[----:B-1----:R-:W-:Y:S01]  /*0e70*/  SHF.R.U64 R4, R4, R15, R5 ;  /* 0x0000000f04047219 */ /* 0x002fe20000001205 */
[----:B0-----:R-:W-:Y:S01]  /*0e80*/  VIADD R5, R24, 0xffffffff ;  /* 0xffffffff18057836 */ /* 0x001fe20000000000 */
[----:B------:R-:W-:Y:S02]  /*0e90*/  SHF.L.U32 R3, R23, R28, RZ ;  /* 0x0000001c17037219 */ /* 0x000fe400000006ff */
[----:B------:R-:W-:Y:S01]  /*0ea0*/  LOP3.LUT R12, R27, R12, RZ, 0xc0, !PT ;  /* 0x0000000c1b0c7212 */ /* 0x000fe200078ec0ff */
[----:B------:R-:W-:Y:S01]  /*0eb0*/  IMAD.MOV R8, RZ, RZ, -R4 ;  /* 0x000000ffff087224 */ /* 0x000fe200078e0a04 */
[----:B------:R-:W-:Y:S02]  /*0ec0*/  SEL R6, R6, R29, !P1 ;  /* 0x0000001d06067207 */ /* 0x000fe40004800000 */
[----:B------:R-:W-:Y:S01]  /*0ed0*/  LOP3.LUT R5, R14, R5, RZ, 0xc0, !PT ;  /* 0x000000050e057212 */ /* 0x000fe200078ec0ff */
[----:B------:R-:W-:Y:S02]  /*0ee0*/  IMAD R9, R3, R4, R12 ;  /* 0x0000000403097224 */ /* 0x000fe400078e020c */
[----:B--2---:R-:W-:-:S02]  /*0ef0*/  IMAD R3, R8, R21, R20 ;  /* 0x0000001508037224 */ /* 0x004fc400078e0214 */
[----:B---3--:R-:W-:Y:S02]  /*0f00*/  IMAD R6, R9, R25, R6 ;  /* 0x0000001909067224 */ /* 0x008fe400078e0206 */
[----:B------:R-:W-:Y:S02]  /*0f10*/  IMAD R103, R3, R24, R5 ;  /* 0x0000001803677224 */ /* 0x000fe400078e0205 */
[----:B------:R-:W-:-:S03]  /*0f20*/  IMAD.MOV.U32 R4, RZ, RZ, 0x1 ;  /* 0x00000001ff047424 */ /* 0x000fc600078e00ff */
[----:B------:R-:W-:Y:S02]  /*0f30*/  SEL R100, R103, R6, !P1 ;  /* 0x0000000667647207 */ /* 0x000fe40004800000 */
[----:B------:R-:W-:Y:S02]  /*0f40*/  PRMT R3, R4, 0x7610, R3 ;  /* 0x0000761004037816 */ /* 0x000fe40000000003 */
[----:B------:R-:W-:-:S07]  /*0f50*/  SEL R103, R6, R103, !P1 ;  /* 0x0000006706677207 */ /* 0x000fce0004800000 */
.L_x_8:
[----:B------:R-:W-:-:S08]  /*0f60*/  NOP ;  /* 0x0000000000007918 */ /* 0x000fd00000000000 */
[----:B------:R-:W0:Y:S02]  /*0f70*/  USETMAXREG.TRY_ALLOC.CTAPOOL UP0, 0xe8 ;  /* 0x000000e8000079c8 */ /* 0x000e240008000600 */
[----:B0-----:R-:W-:-:S13]  /*0f80*/  PLOP3.LUT P0, PT, PT, PT, UP0, 0x80, 0x0 ;  /* 0x000000000000781c */ /* 0x001fda0003f0f008 */
[----:B------:R-:W-:Y:S05]  /*0f90*/  @!P0 BRA `(.L_x_8) ;  /* 0xfffffffc00f08947 */ /* 0x000fea000383ffff */
[----:B------:R-:W-:Y:S01]  /*0fa0*/  ULDC.64 UR4, c[0x0][0x598] ;  /* 0x0001660000047ab9 */ /* 0x000fe20000000a00 */
[----:B------:R-:W-:Y:S01]  /*0fb0*/  ULDC.64 UR38, c[0x0][0x208] ;  /* 0x0000820000267ab9 */ /* 0x000fe20000000a00 */
[----:B------:R-:W-:-:S04]  /*0fc0*/  ISETP.NE.U32.AND P0, PT, RZ, UR4, PT ;  /* 0x00000004ff007c0c */ /* 0x000fc8000bf05070 */
[----:B------:R-:W-:-:S13]  /*0fd0*/  ISETP.NE.AND.EX P0, PT, RZ, UR5, PT, P0 ;  /* 0x00000005ff007c0c */ /* 0x000fda000bf05300 */
[----:B------:R-:W-:Y:S05]  /*0fe0*/  @!P0 BRA `(.L_x_11) ;  /* 0x00000000001c8947 */ /* 0x000fea0003800000 */
[----:B------:R-:W0:Y:S02]  /*0ff0*/  LDC.64 R4, c[0x0][0x598] ;  /* 0x00016600ff047b82 */ /* 0x000e240000000a00 */
[----:B0-----:R-:W2:Y:S02]  /*1000*/  LDG.E.64 R4, desc[UR38][R4.64] ;  /* 0x0000002604047981 */ /* 0x001ea4000c1e1b00 */
[----:B--2---:R-:W-:-:S04]  /*1010*/  ISETP.NE.U32.AND P0, PT, R4, RZ, PT ;  /* 0x000000ff0400720c */ /* 0x004fc80003f05070 */
[----:B------:R-:W-:-:S13]  /*1020*/  ISETP.NE.AND.EX P0, PT, R5, RZ, PT, P0 ;  /* 0x000000ff0500720c */ /* 0x000fda0003f05300 */
[----:B------:R-:W-:Y:S05]  /*1030*/  @!P0 BRA `(.L_x_11) ;  /* 0x0000000000088947 */ /* 0x000fea0003800000 */
[----:B------:R0:W5:Y:S01]  /*1040*/  LD.E R23, desc[UR38][R4.64] ;  /* 0x0000002604177980 */ /* 0x000162000c101900 */
[----:B------:R-:W-:Y:S05]  /*1050*/  BRA `(.L_x_12) ;  /* 0x0000000000247947 */ /* 0x000fea0003800000 */
.L_x_11:
[----:B------:R-:W-:Y:S02]  /*1060*/  ULDC.64 UR4, c[0x0][0x588] ;  /* 0x0001620000047ab9 */ /* 0x000fe40000000a00 */
[----:B------:R-:W-:-:S04]  /*1070*/  ISETP.NE.U32.AND P0, PT, RZ, UR4, PT ;  /* 0x00000004ff007c0c */ /* 0x000fc8000bf05070 */
[----:B------:R-:W-:-:S13]  /*1080*/  ISETP.NE.AND.EX P0, PT, RZ, UR5, PT, P0 ;  /* 0x00000005ff007c0c */ /* 0x000fda000bf05300 */
[----:B------:R-:W-:Y:S05]  /*1090*/  @!P0 BRA `(.L_x_13) ;  /* 0x00000000000c8947 */ /* 0x000fea0003800000 */
[----:B------:R-:W0:Y:S02]  /*10a0*/  LDC.64 R4, c[0x0][0x588] ;  /* 0x00016200ff047b82 */ /* 0x000e240000000a00 */
[----:B0-----:R1:W5:Y:S01]  /*10b0*/  LDG.E R23, desc[UR38][R4.64] ;  /* 0x0000002604177981 */ /* 0x001362000c1e1900 */
[----:B------:R-:W-:Y:S05]  /*10c0*/  BRA `(.L_x_12) ;  /* 0x0000000000087947 */ /* 0x000fea0003800000 */
.L_x_13:
[----:B------:R-:W-:Y:S02]  /*10d0*/  ULDC UR4, c[0x0][0x580] ;  /* 0x0001600000047ab9 */ /* 0x000fe40000000800 */
[----:B------:R-:W-:-:S07]  /*10e0*/  IMAD.U32 R23, RZ, RZ, UR4 ;  /* 0x00000004ff177e24 */ /* 0x000fce000f8e00ff */
.L_x_12:
[----:B------:R-:W-:Y:S02]  /*10f0*/  ULDC.64 UR4, c[0x0][0x5a0] ;  /* 0x0001680000047ab9 */ /* 0x000fe40000000a00 */
[----:B------:R-:W-:-:S04]  /*1100*/  ISETP.NE.U32.AND P0, PT, RZ, UR4, PT ;  /* 0x00000004ff007c0c */ /* 0x000fc8000bf05070 */
[----:B------:R-:W-:-:S13]  /*1110*/  ISETP.NE.AND.EX P0, PT, RZ, UR5, PT, P0 ;  /* 0x00000005ff007c0c */ /* 0x000fda000bf05300 */
[----:B------:R-:W-:Y:S05]  /*1120*/  @!P0 BRA `(.L_x_14) ;  /* 0x00000000001c8947 */ /* 0x000fea0003800000 */
[----:B01----:R-:W0:Y:S02]  /*1130*/  LDC.64 R4, c[0x0][0x5a0] ;  /* 0x00016800ff047b82 */ /* 0x003e240000000a00 */
[----:B0-----:R-:W2:Y:S02]  /*1140*/  LDG.E.64 R4, desc[UR38][R4.64] ;  /* 0x0000002604047981 */ /* 0x001ea4000c1e1b00 */
[----:B--2---:R-:W-:-:S04]  /*1150*/  ISETP.NE.U32.AND P0, PT, R4, RZ, PT ;  /* 0x000000ff0400720c */ /* 0x004fc80003f05070 */
[----:B------:R-:W-:-:S13]  /*1160*/  ISETP.NE.AND.EX P0, PT, R5, RZ, PT, P0 ;  /* 0x000000ff0500720c */ /* 0x000fda0003f05300 */
[----:B------:R-:W-:Y:S05]  /*1170*/  @!P0 BRA `(.L_x_14) ;  /* 0x0000000000088947 */ /* 0x000fea0003800000 */
[----:B------:R0:W5:Y:S01]  /*1180*/  LD.E R90, desc[UR38][R4.64] ;  /* 0x00000026045a7980 */ /* 0x000162000c101900 */
[----:B------:R-:W-:Y:S05]  /*1190*/  BRA `(.L_x_15) ;  /* 0x0000000000247947 */ /* 0x000fea0003800000 */
.L_x_14:
[----:B------:R-:W-:Y:S02]  /*11a0*/  ULDC.64 UR4, c[0x0][0x590] ;  /* 0x0001640000047ab9 */ /* 0x000fe40000000a00 */
[----:B------:R-:W-:-:S04]  /*11b0*/  ISETP.NE.U32.AND P0, PT, RZ, UR4, PT ;  /* 0x00000004ff007c0c */ /* 0x000fc8000bf05070 */
[----:B------:R-:W-:-:S13]  /*11c0*/  ISETP.NE.AND.EX P0, PT, RZ, UR5, PT, P0 ;  /* 0x00000005ff007c0c */ /* 0x000fda000bf05300 */
[----:B------:R-:W-:Y:S05]  /*11d0*/  @!P0 BRA `(.L_x_16) ;  /* 0x00000000000c8947 */ /* 0x000fea0003800000 */
[----:B------:R-:W2:Y:S02]  /*11e0*/  LDC.64 R90, c[0x0][0x590] ;  /* 0x00016400ff5a7b82 */ /* 0x000ea40000000a00 */
[----:B--2---:R2:W5:Y:S01]  /*11f0*/  LDG.E R90, desc[UR38][R90.64] ;  /* 0x000000265a5a7981 */ /* 0x004562000c1e1900 */
[----:B------:R-:W-:Y:S05]  /*1200*/  BRA `(.L_x_15) ;  /* 0x0000000000087947 */ /* 0x000fea0003800000 */
.L_x_16:
[----:B------:R-:W-:Y:S02]  /*1210*/  ULDC UR4, c[0x0][0x584] ;  /* 0x0001610000047ab9 */ /* 0x000fe40000000800 */
[----:B------:R-:W-:-:S07]  /*1220*/  IMAD.U32 R90, RZ, RZ, UR4 ;  /* 0x00000004ff5a7e24 */ /* 0x000fce000f8e00ff */
.L_x_15:
[----:B------:R-:W-:-:S13]  /*1230*/  LOP3.LUT P0, RZ, R3, 0xff, RZ, 0xc0, !PT ;  /* 0x000000ff03ff7812 */ /* 0x000fda000780c0ff */
[----:B------:R-:W-:Y:S05]  /*1240*/  @!P0 EXIT ;  /* 0x000000000000894d */ /* 0x000fea0003800000 */
[----:B------:R-:W3:Y:S01]  /*1250*/  LDC R93, c[0x0][0x658] ;  /* 0x00019600ff5d7b82 */ /* 0x000ee20000000800 */
[----:B------:R-:W-:Y:S01]  /*1260*/  LOP3.LUT R7, R7, 0x1, RZ, 0xc0, !PT ;  /* 0x0000000107077812 */ /* 0x000fe200078ec0ff */
[----:B------:R-:W-:Y:S01]  /*1270*/  ULDC.64 UR6, c[0x0][0x288] ;  /* 0x0000a20000067ab9 */ /* 0x000fe20000000a00 */
[----:B------:R-:W-:Y:S01]  /*1280*/  SHF.R.U32.HI R3, RZ, 0x2, R95 ;  /* 0x00000002ff037819 */ /* 0x000fe2000001165f */
[----:B------:R-:W-:Y:S01]  /*1290*/  UIADD3 UR4, UR7, 0x3f, URZ ;  /* 0x0000003f07047890 */ /* 0x000fe2000fffe03f */
[----:B------:R-:W-:Y:S01]  /*12a0*/  SHF.R.U32.HI R0, RZ, 0x1, R0 ;  /* 0x00000001ff007819 */ /* 0x000fe20000011600 */
[----:B------:R-:W-:Y:S01]  /*12b0*/  IMAD.SHL.U32 R88, R7, 0x40, RZ ;  /* 0x0000004007587824 */ /* 0x000fe200078e00ff */
[----:B------:R-:W-:Y:S01]  /*12c0*/  LOP3.LUT R3, R3, 0x7, RZ, 0xc0, !PT ;  /* 0x0000000703037812 */ /* 0x000fe200078ec0ff */
[----:B------:R-:W4:Y:S01]  /*12d0*/  LDC.64 R8, c[0x0][0x5c8] ;  /* 0x00017200ff087b82 */ /* 0x000f220000000a00 */
[----:B------:R-:W-:Y:S01]  /*12e0*/  USHF.R.S32.HI UR5, URZ, 0x1f, UR4 ;  /* 0x0000001f3f057899 */ /* 0x000fe20008011404 */
[----:B------:R-:W-:Y:S01]  /*12f0*/  LOP3.LUT R0, R0, 0x30, RZ, 0xc0, !PT ;  /* 0x0000003000007812 */ /* 0x000fe200078ec0ff */
[----:B------:R-:W-:Y:S01]  /*1300*/  IMAD.MOV.U32 R6, RZ, RZ, 0x1 ;  /* 0x00000001ff067424 */ /* 0x000fe200078e00ff */
[--C-:B------:R-:W-:Y:S01]  /*1310*/  LOP3.LUT R88, R88, 0x40, R3.reuse, 0xe2, !PT ;  /* 0x0000004058587812 */ /* 0x100fe200078ee203 */
[----:B------:R-:W-:Y:S01]  /*1320*/  ULEA.HI UR5, UR5, UR4, URZ, 0x6 ;  /* 0x0000000405057291 */ /* 0x000fe2000f8f303f */
[-C--:B01----:R-:W-:Y:S01]  /*1330*/  IADD3 R4, RZ, -R0.reuse, -R3 ;  /* 0x80000000ff047210 */ /* 0x083fe20007ffe803 */
[----:B------:R-:W-:Y:S01]  /*1340*/  IMAD.U32 R5, RZ, RZ, UR6 ;  /* 0x00000006ff057e24 */ /* 0x000fe2000f8e00ff */
[----:B------:R-:W0:Y:S01]  /*1350*/  LDC R97, c[0x0][0x600] ;  /* 0x00018000ff617b82 */ /* 0x000e220000000800 */
[----:B------:R-:W-:Y:S01]  /*1360*/  LOP3.LUT R88, R88, R0, RZ, 0xfc, !PT ;  /* 0x0000000058587212 */ /* 0x000fe200078efcff */
[----:B------:R-:W-:Y:S01]  /*1370*/  IMAD.MOV.U32 R0, RZ, RZ, -0x1 ;  /* 0xffffffffff007424 */ /* 0x000fe200078e00ff */
[----:B------:R-:W-:Y:S01]  /*1380*/  USHF.R.S32.HI UR43, URZ, 0x6, UR5 ;  /* 0x000000063f2b7899 */ /* 0x000fe20008011405 */
[----:B------:R-:W-:Y:S01]  /*1390*/  LOP3.LUT R94, R95, 0x3, RZ, 0xc0, !PT ;  /* 0x000000035f5e7812 */ /* 0x000fe200078ec0ff */
[----:B------:R-:W-:Y:S01]  /*13a0*/  IMAD R4, R7, -0x40, R4 ;  /* 0xffffffc007047824 */ /* 0x000fe200078e0204 */
[C---:B------:R-:W-:Y:S01]  /*13b0*/  LOP3.LUT R96, R95.reuse, 0x80, RZ, 0xc0, !PT ;  /* 0x000000805f607812 */ /* 0x040fe200078ec0ff */
[----:B------:R-:W-:Y:S01]  /*13c0*/  UISETP.LT.AND UP0, UPT, UR43, 0x1, UPT ;  /* 0x000000012b00788c */ /* 0x000fe2000bf01270 */
[-C--:B---3--:R-:W-:Y:S01]  /*13d0*/  SHF.L.U32 R0, R0, R93.reuse, RZ ;  /* 0x0000005d00007219 */ /* 0x088fe200000006ff */
[----:B------:R-:W-:Y:S01]  /*13e0*/  ULDC UR4, c[0x0][0x284] ;  /* 0x0000a10000047ab9 */ /* 0x000fe20000000800 */
[----:B------:R-:W-:Y:S01]  /*13f0*/  IMAD R94, R94, -0x2, R5 ;  /* 0xfffffffe5e5e7824 */ /* 0x000fe200078e0205 */
[----:B------:R-:W-:Y:S01]  /*1400*/  USEL UR44, UR43, 0x1, UP0 ;  /* 0x000000012b2c7887 */ /* 0x000fe20008000000 */
[----:B------:R-:W-:Y:S01]  /*1410*/  SHF.L.U32 R93, R6, R93, RZ ;  /* 0x0000005d065d7219 */ /* 0x000fe200000006ff */
[----:B------:R-:W-:Y:S01]  /*1420*/  IMAD.SHL.U32 R95, R95, 0x2, RZ ;  /* 0x000000025f5f7824 */ /* 0x000fe200078e00ff */
[----:B------:R-:W-:Y:S01]  /*1430*/  LOP3.LUT R102, R18, 0x1, RZ, 0xfc, !PT ;  /* 0x0000000112667812 */ /* 0x000fe200078efcff */
[----:B------:R-:W-:Y:S01]  /*1440*/  VIADD R99, R4, UR4 ;  /* 0x0000000404637c36 */ /* 0x000fe20008000000 */
[C---:B----4-:R-:W-:Y:S01]  /*1450*/  SHF.L.U64.HI R92, R8.reuse, 0x3, R9 ;  /* 0x00000003085c7819 */ /* 0x050fe20000010209 */
[----:B--2---:R-:W-:Y:S01]  /*1460*/  IMAD.SHL.U32 R91, R8, 0x8, RZ ;  /* 0x00000008085b7824 */ /* 0x004fe200078e00ff */
[----:B------:R-:W-:Y:S01]  /*1470*/  SHF.R.U32.HI R96, RZ, 0x7, R96 ;  /* 0x00000007ff607819 */ /* 0x000fe20000011660 */
[----:B------:R-:W-:Y:S01]  /*1480*/  IMAD.MOV.U32 R89, RZ, RZ, RZ ;  /* 0x000000ffff597224 */ /* 0x000fe200078e00ff */
[----:B------:R-:W-:Y:S01]  /*1490*/  LOP3.LUT R98, RZ, R0, RZ, 0x33, !PT ;  /* 0x00000000ff627212 */ /* 0x000fe200078e33ff */
[----:B------:R-:W-:Y:S01]  /*14a0*/  UIADD3 UR44, UR43, -UR44, URZ ;  /* 0x8000002c2b2c7290 */ /* 0x000fe2000fffe03f */
[----:B------:R-:W-:Y:S01]  /*14b0*/  UMOV UR40, URZ ;  /* 0x0000003f00287c82 */ /* 0x000fe20008000000 */
[----:B0-----:R-:W-:Y:S01]  /*14c0*/  VIADD R97, R97, 0xffffffff ;  /* 0xffffffff61617836 */ /* 0x001fe20000000000 */
[----:B------:R-:W-:-:S09]  /*14d0*/  UMOV UR41, URZ ;  /* 0x0000003f00297c82 */ /* 0x000fd20008000000 */
.L_x_164:
[----:B0-----:R-:W0:Y:S01]  /*14e0*/  SHFL.IDX PT, R0, R96, RZ, 0x1f ;  /* 0x00001fff60007589 */ /* 0x001e2200000e0000 */
[----:B-1----:R-:W1:Y:S01]  /*14f0*/  S2UR UR7, SR_CgaCtaId ;  /* 0x00000000000779c3 */ /* 0x002e620000008800 */
[----:B------:R-:W-:Y:S01]  /*1500*/  UMOV UR6, 0x400 ;  /* 0x0000040000067882 */ /* 0x000fe20000000000 */
[----:B0-----:R-:W-:Y:S01]  /*1510*/  R2UR UR4, R0 ;  /* 0x00000000000472ca */ /* 0x001fe200000e0000 */
[----:B-1----:R-:W-:-:S12]  /*1520*/  ULEA UR6, UR7, UR6, 0x18 ;  /* 0x0000000607067291 */ /* 0x002fd8000f8ec03f */
[----:B------:R-:W-:-:S04]  /*1530*/  ULEA.HI UR5, UR4, UR4, URZ, 0x1 ;  /* 0x0000000404057291 */ /* 0x000fc8000f8f083f */
[----:B------:R-:W-:-:S04]  /*1540*/  ULOP3.LUT UR5, UR5, 0x7fffe, URZ, 0xc0, !UPT ;  /* 0x0007fffe05057892 */ /* 0x000fc8000f8ec03f */
[----:B------:R-:W-:-:S03]  /*1550*/  UIADD3 UR5, UR4, -UR5, URZ ;  /* 0x8000000504057290 */ /* 0x000fc6000fffe03f */
[----:B------:R-:W-:Y:S01]  /*1560*/  ULDC UR4, c[0x0][0x28c] ;  /* 0x0000a30000047ab9 */ /* 0x000fe20000000800 */
[----:B------:R-:W-:Y:S01]  /*1570*/  ULEA UR5, UR5, UR6, 0xd ;  /* 0x0000000605057291 */ /* 0x000fe2000f8e683f */
[----:B------:R-:W-:-:S03]  /*1580*/  ISETP.LT.AND P0, PT, RZ, UR4, PT ;  /* 0x00000004ff007c0c */ /* 0x000fc6000bf01270 */
[----:B------:R-:W-:-:S04]  /*1590*/  UIADD3 UR5, UR5, 0x180, URZ ;  /* 0x0000018005057890 */ /* 0x000fc8000fffe03f */
[----:B------:R-:W-:-:S04]  /*15a0*/  USHF.R.U32.HI UR5, URZ, 0x4, UR5 ;  /* 0x000000043f057899 */ /* 0x000fc80008011605 */
[----:B------:R-:W-:-:S04]  /*15b0*/  ULOP3.LUT UR5, UR5, 0x3fff, URZ, 0xc0, !UPT ;  /* 0x00003fff05057892 */ /* 0x000fc8000f8ec03f */
[----:B------:R-:W-:Y:S01]  /*15c0*/  ULOP3.LUT UR45, UR5, 0x10000, URZ, 0xfc, !UPT ;  /* 0x00010000052d7892 */ /* 0x000fe2000f8efc3f */
[----:B--2345:R-:W-:Y:S11]  /*15d0*/  @P0 BRA `(.L_x_17) ;  /* 0x0000000000400947 */ /* 0x03cff60003800000 */
[----:B------:R-:W-:Y:S01]  /*15e0*/  MOV R0, 0x0 ;  /* 0x0000000000007802 */ /* 0x000fe20000000f00 */
[----:B------:R-:W-:Y:S01]  /*15f0*/  ULDC.64 UR4, c[0x4][0x68] ;  /* 0x01001a0000047ab9 */ /* 0x000fe20000000a00 */
[----:B------:R-:W-:Y:S01]  /*1600*/  ULDC.64 UR6, c[0x4][0x8] ;  /* 0x0100020000067ab9 */ /* 0x000fe20000000a00 */
[----:B------:R-:W-:Y:S01]  /*1610*/  IMAD.U32 R4, RZ, RZ, UR4 ;  /* 0x00000004ff047e24 */ /* 0x000fe2000f8e00ff */
[----:B------:R0:W1:Y:S01]  /*1620*/  LDC.64 R14, c[0x4][R0] ;  /* 0x01000000000e7b82 */ /* 0x0000620000000a00 */
[----:B------:R-:W-:Y:S01]  /*1630*/  IMAD.U32 R5, RZ, RZ, UR5 ;  /* 0x00000005ff057e24 */ /* 0x000fe2000f8e00ff */
[----:B------:R-:W-:Y:S01]  /*1640*/  ULDC.64 UR4, c[0x4][0x70] ;  /* 0x01001c0000047ab9 */ /* 0x000fe20000000a00 */
[----:B------:R-:W-:Y:S02]  /*1650*/  IMAD.U32 R10, RZ, RZ, UR6 ;  /* 0x00000006ff0a7e24 */ /* 0x000fe4000f8e00ff */
[----:B------:R-:W-:Y:S02]  /*1660*/  IMAD.U32 R6, RZ, RZ, UR4 ;  /* 0x00000004ff067e24 */ /* 0x000fe4000f8e00ff */
[----:B------:R-:W-:-:S02]  /*1670*/  IMAD.U32 R7, RZ, RZ, UR5 ;  /* 0x00000005ff077e24 */ /* 0x000fc4000f8e00ff */
[----:B------:R-:W-:Y:S02]  /*1680*/  IMAD.U32 R11, RZ, RZ, UR7 ;  /* 0x00000007ff0b7e24 */ /* 0x000fe4000f8e00ff */
[----:B------:R-:W-:Y:S02]  /*1690*/  IMAD.MOV.U32 R8, RZ, RZ, 0x1e1 ;  /* 0x000001e1ff087424 */ /* 0x000fe400078e00ff */
[----:B------:R-:W-:Y:S02]  /*16a0*/  IMAD.MOV.U32 R12, RZ, RZ, 0x1 ;  /* 0x00000001ff0c7424 */ /* 0x000fe400078e00ff */
[----:B0-----:R-:W-:-:S07]  /*16b0*/  IMAD.MOV.U32 R13, RZ, RZ, RZ ;  /* 0x000000ffff0d7224 */ /* 0x001fce00078e00ff */
[----:B------:R-:W-:-:S07]  /*16c0*/  LEPC R20, `(.L_x_17) ;  /* 0x000000001014794e */ /* 0x000fce0000000000 */
[----:B-1---5:R-:W-:Y:S05]  /*16d0*/  CALL.ABS.NOINC R14 ;  /* 0x000000000e007343 */ /* 0x022fea0003c00000 */
.L_x_17:
[----:B------:R-:W-:-:S13]  /*16e0*/  ISETP.NE.AND P0, PT, R102, 0x3, PT ;  /* 0x000000036600780c */ /* 0x000fda0003f05270 */
[----:B------:R-:W-:Y:S05]  /*16f0*/  @!P0 BRA `(.L_x_18) ;  /* 0x0000000000048947 */ /* 0x000fea0003800000 */
[----:B------:R-:W-:Y:S01]  /*1700*/  BPT.TRAP 0x1 ;  /* 0x000000040000795c */ /* 0x000fe20000300000 */
.L_x_18:
[----:B------:R-:W0:Y:S01]  /*1710*/  S2UR UR5, SR_CgaCtaId ;  /* 0x00000000000579c3 */ /* 0x000e220000008800 */
[----:B------:R-:W-:Y:S01]  /*1720*/  UMOV UR4, 0x400 ;  /* 0x0000040000047882 */ /* 0x000fe20000000000 */
[----:B------:R-:W-:Y:S02]  /*1730*/  IMAD.U32 R0, RZ, RZ, UR40 ;  /* 0x00000028ff007e24 */ /* 0x000fe4000f8e00ff */
[----:B------:R-:W-:-:S03]  /*1740*/  IMAD.U32 R3, RZ, RZ, UR41 ;  /* 0x00000029ff037e24 */ /* 0x000fc6000f8e00ff */
[----:B------:R-:W-:Y:S01]  /*1750*/  SHF.L.U32 R0, R0, 0x1f, RZ ;  /* 0x0000001f00007819 */ /* 0x000fe200000006ff */
[----:B0-----:R-:W-:-:S06]  /*1760*/  ULEA UR4, UR5, UR4, 0x18 ;  /* 0x0000000405047291 */ /* 0x001fcc000f8ec03f */
[----:B------:R-:W-:-:S04]  /*1770*/  IMAD.U32 R6, RZ, RZ, UR4 ;  /* 0x00000004ff067e24 */ /* 0x000fc8000f8e00ff */
[----:B------:R-:W-:-:S04]  /*1780*/  IMAD R3, R3, 0x8, R6 ;  /* 0x0000000803037824 */ /* 0x000fc800078e0206 */
[----:B------:R0:W1:Y:S01]  /*1790*/  SYNCS.PHASECHK.TRANS64.TRYWAIT P1, [R3+URZ], R0 ;  /* 0x00000000030075a7 */ /* 0x000062000802017f */
[----:B------:R-:W-:Y:S05]  /*17a0*/  @!P0 BRA `(.L_x_19) ;  /* 0x0000000000048947 */ /* 0x000fea0003800000 */
[----:B------:R-:W-:Y:S01]  /*17b0*/  BPT.TRAP 0x1 ;  /* 0x000000040000795c */ /* 0x000fe20000300000 */
.L_x_19:
[----:B------:R-:W-:-:S05]  /*17c0*/  IMAD.U32 R4, RZ, RZ, UR44 ;  /* 0x0000002cff047e24 */ /* 0x000fca000f8e00ff */
[----:B------:R-:W-:Y:S01]  /*17d0*/  ISETP.GE.AND P2, PT, R4, 0x1, PT ;  /* 0x000000010400780c */ /* 0x000fe20003f46270 */
[----:B-1----:R-:W-:-:S12]  /*17e0*/  @P1 BRA `(.L_x_20) ;  /* 0x0000000000081947 */ /* 0x002fd80003800000 */
[----:B------:R-:W1:Y:S02]  /*17f0*/  SYNCS.PHASECHK.TRANS64.TRYWAIT P1, [R3+URZ], R0 ;  /* 0x00000000030075a7 */ /* 0x000e64000802017f */
[----:B-1----:R-:W-:Y:S05]  /*1800*/  @!P1 BRA `(.L_x_21) ;  /* 0x0000006800489947 */ /* 0x002fea0003800000 */
.L_x_20:
[----:B------:R-:W-:Y:S05]  /*1810*/  WARPSYNC.ALL ;  /* 0x0000000000007948 */ /* 0x000fea0003800000 */
[----:B------:R-:W-:Y:S01]  /*1820*/  R2UR UR4, R6 ;  /* 0x00000000060472ca */ /* 0x000fe200000e0000 */
[----:B------:R-:W-:Y:S01]  /*1830*/  ULEA UR5, UR41, UR45, 0xa ;  /* 0x0000002d29057291 */ /* 0x000fe2000f8e503f */
[----:B------:R-:W-:Y:S01]  /*1840*/  WARPGROUP.ARRIVE ;  /* 0x00000000000079c5 */ /* 0x000fe20000000000 */
[----:B------:R-:W-:Y:S01]  /*1850*/  UMOV UR9, 0x40000040 ;  /* 0x4000004000097882 */ /* 0x000fe20000000000 */
[----:B------:R-:W-:-:S04]  /*1860*/  UMOV UR11, 0x40000040 ;  /* 0x40000040000b7882 */ /* 0x000fc80000000000 */
[----:B------:R-:W-:-:S05]  /*1870*/  UMOV UR8, UR5 ;  /* 0x0000000500087c82 */ /* 0x000fca0008000000 */
[----:B------:R-:W-:-:S04]  /*1880*/  UIADD3 UR4, UR4, 0x1c180, URZ ;  /* 0x0001c18004047890 */ /* 0x000fc8000fffe03f */
[----:B------:R-:W-:-:S04]  /*1890*/  USHF.R.U32.HI UR4, URZ, 0x4, UR4 ;  /* 0x000000043f047899 */ /* 0x000fc80008011604 */
[----:B------:R-:W-:-:S04]  /*18a0*/  ULOP3.LUT UR4, UR4, 0x3fff, URZ, 0xc0, !UPT ;  /* 0x00003fff04047892 */ /* 0x000fc8000f8ec03f */
[----:B------:R-:W-:-:S04]  /*18b0*/  ULOP3.LUT UR4, UR4, 0x10000, URZ, 0xfc, !UPT ;  /* 0x0001000004047892 */ /* 0x000fc8000f8efc3f */
[----:B------:R-:W-:-:S07]  /*18c0*/  ULEA UR6, UR41, UR4, 0xa ;  /* 0x0000000429067291 */ /* 0x000fce000f8e503f */
[----:B------:R-:W-:Y:S02]  /*18d0*/  UMOV UR10, UR6 ;  /* 0x00000006000a7c82 */ /* 0x000fe40008000000 */
[----:B------:R-:W-:Y:S01]  /*18e0*/  HGMMA.64x128x16.F32 R24, gdesc[UR8], RZ, !UPT, gsb0 ;  /* 0x01e00000081879f0 */ /* 0x000fe2000c0008ff */
[----:B------:R-:W-:Y:S02]  /*18f0*/  UIADD3 UR8, UR5, 0x2, URZ ;  /* 0x0000000205087890 */ /* 0x000fe4000fffe03f */
[----:B------:R-:W-:Y:S01]  /*1900*/  UIADD3 UR10, UR6, 0x2, URZ ;  /* 0x00000002060a7890 */ /* 0x000fe2000fffe03f */
[----:B------:R-:W-:Y:S01]  /*1910*/  UMOV UR9, 0x40000040 ;  /* 0x4000004000097882 */ /* 0x000fe20000000000 */
[----:B------:R-:W-:Y:S01]  /*1920*/  UMOV UR11, 0x40000040 ;  /* 0x40000040000b7882 */ /* 0x000fe20000000000 */
[----:B------:R-:W-:Y:S02]  /*1930*/  WARPGROUP.DEPBAR.LE gsb0, 0x0 ;  /* 0x00008000000079c5 */ /* 0x000fe40000010000 */
[----:B------:R-:W-:-:S06]  /*1940*/  WARPGROUP.ARRIVE ;  /* 0x00000000000079c5 */ /* 0x000fcc0000000000 */
[----:B------:R-:W-:Y:S01]  /*1950*/  HGMMA.64x128x16.F32 R24, gdesc[UR8], R24, gsb0 ;  /* 0x01e00000081879f0 */ /* 0x000fe20008000818 */
        /* <DEDUP_REMOVED lines=13> */
[----:B------:R-:W-:Y:S03]  /*1a30*/  HGMMA.64x128x16.F32 R24, gdesc[UR8], R24, gsb0 ;  /* 0x01e00000081879f0 */ /* 0x000fe60008000818 */
[----:B------:R-:W-:Y:S02]  /*1a40*/  WARPGROUP.DEPBAR.LE gsb0, 0x0 ;  /* 0x00008000000079c5 */ /* 0x000fe40000010000 */
[----:B------:R-:W-:Y:S05]  /*1a50*/  @!P2 BRA `(.L_x_22) ;  /* 0x000000040028a947 */ /* 0x000fea0003800000 */
[----:B------:R-:W-:Y:S01]  /*1a60*/  UIADD3 UR5, UR41, 0x1, URZ ;  /* 0x0000000129057890 */ /* 0x000fe2000fffe03f */
[----:B01----:R-:W-:Y:S02]  /*1a70*/  IMAD.U32 R0, RZ, RZ, UR44 ;  /* 0x0000002cff007e24 */ /* 0x003fe4000f8e00ff */
[----:B------:R-:W-:Y:S01]  /*1a80*/  IMAD.U32 R3, RZ, RZ, UR41 ;  /* 0x00000029ff037e24 */ /* 0x000fe2000f8e00ff */
[----:B------:R-:W-:-:S04]  /*1a90*/  UISETP.NE.AND UP0, UPT, UR5, 0x7, UPT ;  /* 0x000000070500788c */ /* 0x000fc8000bf05270 */
[----:B------:R-:W-:Y:S02]  /*1aa0*/  USEL UR6, URZ, 0x1, UP0 ;  /* 0x000000013f067887 */ /* 0x000fe40008000000 */
[----:B------:R-:W-:Y:S02]  /*1ab0*/  USEL UR5, UR5, URZ, UP0 ;  /* 0x0000003f05057287 */ /* 0x000fe40008000000 */
[----:B------:R-:W-:-:S06]  /*1ac0*/  ULOP3.LUT UR6, UR40, UR6, URZ, 0x3c, !UPT ;  /* 0x0000000628067292 */ /* 0x000fcc000f8e3c3f */
[----:B------:R-:W-:-:S07]  /*1ad0*/  IMAD.U32 R7, RZ, RZ, UR6 ;  /* 0x00000006ff077e24 */ /* 0x000fce000f8e00ff */
.L_x_29:
[----:B------:R-:W-:Y:S05]  /*1ae0*/  @!P0 BRA `(.L_x_23) ;  /* 0x0000000000048947 */ /* 0x000fea0003800000 */
[----:B------:R-:W-:Y:S01]  /*1af0*/  BPT.TRAP 0x1 ;  /* 0x000000040000795c */ /* 0x000fe20000300000 */
.L_x_23:
[----:B------:R-:W0:Y:S01]  /*1b00*/  S2UR UR7, SR_CgaCtaId ;  /* 0x00000000000779c3 */ /* 0x000e220000008800 */
[----:B------:R-:W-:Y:S01]  /*1b10*/  UMOV UR6, 0x400 ;  /* 0x0000040000067882 */ /* 0x000fe20000000000 */
[----:B------:R-:W-:Y:S01]  /*1b20*/  IMAD.U32 R5, RZ, RZ, UR5 ;  /* 0x00000005ff057e24 */ /* 0x000fe2000f8e00ff */
[----:B------:R-:W-:Y:S01]  /*1b30*/  SHF.L.U32 R4, R7, 0x1f, RZ ;  /* 0x0000001f07047819 */ /* 0x000fe200000006ff */
[----:B0-----:R-:W-:-:S06]  /*1b40*/  ULEA UR6, UR7, UR6, 0x18 ;  /* 0x0000000607067291 */ /* 0x001fcc000f8ec03f */
[----:B------:R-:W-:-:S04]  /*1b50*/  IMAD.U32 R6, RZ, RZ, UR6 ;  /* 0x00000006ff067e24 */ /* 0x000fc8000f8e00ff */
[----:B------:R-:W-:-:S04]  /*1b60*/  IMAD R5, R5, 0x8, R6 ;  /* 0x0000000805057824 */ /* 0x000fc800078e0206 */
[----:B------:R0:W1:Y:S01]  /*1b70*/  SYNCS.PHASECHK.TRANS64.TRYWAIT P1, [R5+URZ], R4 ;  /* 0x00000004050075a7 */ /* 0x000062000802017f */
[----:B------:R-:W-:Y:S05]  /*1b80*/  @!P0 BRA `(.L_x_24) ;  /* 0x0000000000048947 */ /* 0x000fea0003800000 */
[----:B------:R-:W-:Y:S01]  /*1b90*/  BPT.TRAP 0x1 ;  /* 0x000000040000795c */ /* 0x000fe20000300000 */
.L_x_24:
[----:B-1----:R-:W-:Y:S05]  /*1ba0*/  @P1 BRA `(.L_x_25) ;  /* 0x0000000000081947 */ /* 0x002fea0003800000 */
[----:B------:R-:W1:Y:S02]  /*1bb0*/  SYNCS.PHASECHK.TRANS64.TRYWAIT P1, [R5+URZ], R4 ;  /* 0x00000004050075a7 */ /* 0x000e64000802017f */
[----:B-1----:R-:W-:Y:S05]  /*1bc0*/  @!P1 BRA `(.L_x_26) ;  /* 0x00000064006c9947 */ /* 0x002fea0003800000 */
.L_x_25:
[----:B------:R-:W-:Y:S01]  /*1bd0*/  ULEA UR6, UR5, UR45, 0xa ;  /* 0x0000002d05067291 */ /* 0x000fe2000f8e503f */
[----:B------:R-:W-:Y:S01]  /*1be0*/  WARPGROUP.ARRIVE ;  /* 0x00000000000079c5 */ /* 0x000fe20000000000 */
[----:B------:R-:W-:Y:S01]  /*1bf0*/  ULEA UR7, UR5, UR4, 0xa ;  /* 0x0000000405077291 */ /* 0x000fe2000f8e503f */
[----:B------:R-:W-:Y:S01]  /*1c00*/  UMOV UR9, 0x40000040 ;  /* 0x4000004000097882 */ /* 0x000fe20000000000 */
[----:B------:R-:W-:-:S03]  /*1c10*/  UMOV UR11, 0x40000040 ;  /* 0x40000040000b7882 */ /* 0x000fc60000000000 */
[----:B------:R-:W-:Y:S02]  /*1c20*/  UMOV UR8, UR6 ;  /* 0x0000000600087c82 */ /* 0x000fe40008000000 */
[----:B------:R-:W-:Y:S02]  /*1c30*/  UMOV UR10, UR7 ;  /* 0x00000007000a7c82 */ /* 0x000fe40008000000 */
[----:B------:R-:W-:Y:S01]  /*1c40*/  HGMMA.64x128x16.F32 R24, gdesc[UR8], R24, gsb0 ;  /* 0x01e00000081879f0 */ /* 0x000fe20008000818 */
[----:B------:R-:W-:Y:S02]  /*1c50*/  UIADD3 UR8, UR6, 0x2, URZ ;  /* 0x0000000206087890 */ /* 0x000fe4000fffe03f */
[----:B------:R-:W-:Y:S01]  /*1c60*/  UIADD3 UR10, UR7, 0x2, URZ ;  /* 0x00000002070a7890 */ /* 0x000fe2000fffe03f */
[----:B------:R-:W-:Y:S01]  /*1c70*/  UMOV UR9, 0x40000040 ;  /* 0x4000004000097882 */ /* 0x000fe20000000000 */
[----:B------:R-:W-:Y:S01]  /*1c80*/  UMOV UR11, 0x40000040 ;  /* 0x40000040000b7882 */ /* 0x000fe20000000000 */
[----:B------:R-:W-:-:S02]  /*1c90*/  WARPGROUP.DEPBAR.LE gsb0, 0x0 ;  /* 0x00008000000079c5 */ /* 0x000fc40000010000 */
        /* <DEDUP_REMOVED lines=18> */
[----:B------:R-:W-:Y:S01]  /*1dc0*/  BPT.TRAP 0x1 ;  /* 0x000000040000795c */ /* 0x000fe20000300000 */
.L_x_27:
[----:B------:R-:W-:-:S13]  /*1dd0*/  ISETP.NE.AND P1, PT, R22, RZ, PT ;  /* 0x000000ff1600720c */ /* 0x000fda0003f25270 */
[----:B01----:R-:W-:-:S04]  /*1de0*/  @P1 IMAD R4, R3, 0x8, R6 ;  /* 0x0000000803041824 */ /* 0x003fc800078e0206 */
[----:B------:R-:W-:-:S05]  /*1df0*/  @P1 VIADD R4, R4, 0x38 ;  /* 0x0000003804041836 */ /* 0x000fca0000000000 */
[----:B------:R-:W-:-:S04]  /*1e00*/  @P1 PRMT R4, R19, 0x654, R4 ;  /* 0x0000065413041816 */ /* 0x000fc80000000004 */
[----:B------:R0:W-:Y:S01]  /*1e10*/  @P1 SYNCS.ARRIVE.TRANS64.RED.A1T0 RZ, [R4+URZ], RZ ;  /* 0x000000ff04ff19a7 */ /* 0x0001e2000810043f */
[----:B------:R-:W-:-:S13]  /*1e20*/  ISETP.GT.U32.AND P1, PT, R18, 0x1, PT ;  /* 0x000000011200780c */ /* 0x000fda0003f24070 */
[----:B0-----:R-:W-:Y:S05]  /*1e30*/  @P1 BRA `(.L_x_28) ;  /* 0x0000000000041947 */ /* 0x001fea0003800000 */
[----:B------:R-:W-:Y:S01]  /*1e40*/  BPT.TRAP 0x1 ;  /* 0x000000040000795c */ /* 0x000fe20000300000 */
.L_x_28:
[----:B------:R-:W-:Y:S01]  /*1e50*/  UIADD3 UR5, UR5, 0x1, URZ ;  /* 0x0000000105057890 */ /* 0x000fe2000fffe03f */
[C---:B------:R-:W-:Y:S01]  /*1e60*/  ISETP.GT.AND P2, PT, R0.reuse, 0x1, PT ;  /* 0x000000010000780c */ /* 0x040fe20003f44270 */
[----:B------:R-:W-:Y:S02]  /*1e70*/  VIADD R3, R3, 0x1 ;  /* 0x0000000103037836 */ /* 0x000fe40000000000 */
[----:B------:R-:W-:Y:S01]  /*1e80*/  UISETP.NE.AND UP0, UPT, UR5, 0x7, UPT ;  /* 0x000000070500788c */ /* 0x000fe2000bf05270 */
[----:B------:R-:W-:Y:S02]  /*1e90*/  VIADD R0, R0, 0xffffffff ;  /* 0xffffffff00007836 */ /* 0x000fe40000000000 */
[C---:B------:R-:W-:Y:S01]  /*1ea0*/  ISETP.NE.AND P1, PT, R3.reuse, 0x7, PT ;  /* 0x000000070300780c */ /* 0x040fe20003f25270 */
[----:B------:R-:W-:Y:S02]  /*1eb0*/  USEL UR6, URZ, 0x1, UP0 ;  /* 0x000000013f067887 */ /* 0x000fe40008000000 */
[----:B------:R-:W-:Y:S01]  /*1ec0*/  USEL UR5, UR5, URZ, UP0 ;  /* 0x0000003f05057287 */ /* 0x000fe20008000000 */
[----:B------:R-:W-:-:S03]  /*1ed0*/  SEL R3, R3, RZ, P1 ;  /* 0x000000ff03037207 */ /* 0x000fc60000800000 */
[----:B------:R-:W-:Y:S01]  /*1ee0*/  LOP3.LUT R7, R7, UR6, RZ, 0x3c, !PT ;  /* 0x0000000607077c12 */ /* 0x000fe2000f8e3cff */
[----:B------:R-:W-:Y:S07]  /*1ef0*/  @P2 BRA `(.L_x_29) ;  /* 0xfffffff800f82947 */ /* 0x000fee000383ffff */
.L_x_22:
[----:B01----:R-:W0:Y:S02]  /*1f00*/  LDC R0, c[0x0][0x28c] ;  /* 0x0000a300ff007b82 */ /* 0x003e240000000800 */
[----:B0-----:R-:W-:-:S13]  /*1f10*/  ISETP.GE.AND P1, PT, R0, 0x1, PT ;  /* 0x000000010000780c */ /* 0x001fda0003f26270 */
[----:B------:R-:W-:Y:S05]  /*1f20*/  @!P1 BRA `(.L_x_30) ;  /* 0x0000000000509947 */ /* 0x000fea0003800000 */
[----:B------:R-:W-:Y:S05]  /*1f30*/  @!P0 BRA `(.L_x_31) ;  /* 0x0000000000048947 */ /* 0x000fea0003800000 */
[----:B------:R-:W-:Y:S01]  /*1f40*/  BPT.TRAP 0x1 ;  /* 0x000000040000795c */ /* 0x000fe20000300000 */
.L_x_31:
[----:B------:R-:W-:Y:S01]  /*1f50*/  ISETP.NE.AND P0, PT, R22, RZ, PT ;  /* 0x000000ff1600720c */ /* 0x000fe20003f05270 */
[----:B------:R-:W-:Y:S01]  /*1f60*/  BSSY B0, `(.L_x_32) ;  /* 0x000000e000007945 */ /* 0x000fe20003800000 */
[----:B------:R-:W-:-:S11]  /*1f70*/  ISETP.GT.U32.AND P1, PT, R18, 0x1, PT ;  /* 0x000000011200780c */ /* 0x000fd60003f24070 */
[----:B------:R-:W-:Y:S05]  /*1f80*/  @!P0 BRA `(.L_x_33) ;  /* 0x00000000002c8947 */ /* 0x000fea0003800000 */
[----:B------:R-:W-:-:S04]  /*1f90*/  UIADD3 UR6, UR44, UR41, URZ ;  /* 0x000000292c067290 */ /* 0x000fc8000fffe03f */
[----:B------:R-:W-:-:S04]  /*1fa0*/  UIMAD.WIDE.U32 UR4, UR6, 0x24924925, URZ ;  /* 0x24924925060478a5 */ /* 0x000fc8000f8e003f */
[----:B------:R-:W-:-:S04]  /*1fb0*/  UIADD3 UR4, UR6, -UR5, URZ ;  /* 0x8000000506047290 */ /* 0x000fc8000fffe03f */
[----:B------:R-:W-:-:S04]  /*1fc0*/  ULEA.HI UR4, UR4, UR5, URZ, 0x1f ;  /* 0x0000000504047291 */ /* 0x000fc8000f8ff83f */
[----:B------:R-:W-:-:S04]  /*1fd0*/  USHF.R.U32.HI UR4, URZ, 0x2, UR4 ;  /* 0x000000023f047899 */ /* 0x000fc80008011604 */
[----:B------:R-:W-:-:S06]  /*1fe0*/  UIMAD UR4, UR4, -0x7, UR6 ;  /* 0xfffffff9040478a4 */ /* 0x000fcc000f8e0206 */
[----:B------:R-:W-:-:S04]  /*1ff0*/  IMAD.U32 R3, RZ, RZ, UR4 ;  /* 0x00000004ff037e24 */ /* 0x000fc8000f8e00ff */
[----:B------:R-:W-:-:S04]  /*2000*/  IMAD R0, R3, 0x8, R6 ;  /* 0x0000000803007824 */ /* 0x000fc800078e0206 */
[----:B------:R-:W-:-:S05]  /*2010*/  VIADD R0, R0, 0x38 ;  /* 0x0000003800007836 */ /* 0x000fca0000000000 */
[----:B------:R-:W-:-:S04]  /*2020*/  PRMT R0, R19, 0x654, R0 ;  /* 0x0000065413007816 */ /* 0x000fc80000000000 */
[----:B------:R0:W-:Y:S03]  /*2030*/  SYNCS.ARRIVE.TRANS64.RED.A1T0 RZ, [R0+URZ], RZ ;  /* 0x000000ff00ff79a7 */ /* 0x0001e6000810043f */
.L_x_33:
[----:B------:R-:W-:Y:S05]  /*2040*/  BSYNC B0 ;  /* 0x0000000000007941 */ /* 0x000fea0003800000 */
.L_x_32:
[----:B------:R-:W-:Y:S05]  /*2050*/  @P1 BRA `(.L_x_30) ;  /* 0x0000000000041947 */ /* 0x000fea0003800000 */
[----:B------:R-:W-:Y:S01]  /*2060*/  BPT.TRAP 0x1 ;  /* 0x000000040000795c */ /* 0x000fe20000300000 */
.L_x_30:
[----:B------:R-:W-:Y:S01]  /*2070*/  UISETP.GE.U32.AND UP1, UPT, UR43, 0x7, UPT ;  /* 0x000000072b00788c */ /* 0x000fe2000bf26070 */
[----:B------:R-:W-:Y:S01]  /*2080*/  IMAD.SHL.U32 R100, R100, 0x80, RZ ;  /* 0x0000008064647824 */ /* 0x000fe200078e00ff */
[----:B------:R-:W-:Y:S01]  /*2090*/  UIADD3 UR41, UR43, UR41, URZ ;  /* 0x000000292b297290 */ /* 0x000fe2000fffe03f */
[----:B------:R-:W-:Y:S01]  /*20a0*/  SHF.R.S32.HI R11, RZ, 0x1f, R101 ;  /* 0x0000001fff0b7819 */ /* 0x000fe20000011465 */
[----:B------:R-:W-:Y:S01]  /*20b0*/  ULDC UR10, c[0x0][0x288] ;  /* 0x0000a200000a7ab9 */ /* 0x000fe20000000800 */
[----:B------:R-:W-:Y:S01]  /*20c0*/  IMAD.SHL.U32 R6, R103, 0x80, RZ ;  /* 0x0000008067067824 */ /* 0x000fe200078e00ff */
[C---:B------:R-:W-:Y:S01]  /*20d0*/  LOP3.LUT R8, R100.reuse, 0x6, R95, 0xf8, !PT ;  /* 0x0000000664087812 */ /* 0x040fe200078ef85f */
[----:B------:R-:W-:Y:S01]  /*20e0*/  UISETP.GT.U32.AND UP0, UPT, UR41, 0x6, UPT ;  /* 0x000000062900788c */ /* 0x000fe2000bf04070 */
[----:B------:R-:W-:Y:S01]  /*20f0*/  ISETP.GE.AND P0, PT, R100, UR10, PT ;  /* 0x0000000a64007c0c */ /* 0x000fe2000bf06270 */
[----:B------:R-:W-:Y:S01]  /*2100*/  ULDC.64 UR6, c[0x0][0x5d0] ;  /* 0x0001740000067ab9 */ /* 0x000fe20000000a00 */
[----:B------:R-:W-:Y:S01]  /*2110*/  ULDC UR11, c[0x0][0x284] ;  /* 0x0000a100000b7ab9 */ /* 0x000fe20000000800 */
[----:B------:R-:W-:Y:S01]  /*2120*/  @UP1 UIMAD.WIDE.U32 UR4, UR41, 0x24924925, URZ ;  /* 0x24924925290418a5 */ /* 0x000fe2000f8e003f */
[----:B------:R-:W-:Y:S01]  /*2130*/  SHF.R.S32.HI R9, RZ, 0x1f, R8 ;  /* 0x0000001fff097819 */ /* 0x000fe20000011408 */
[----:B0-----:R-:W-:Y:S01]  /*2140*/  IMAD R0, R11, UR6, RZ ;  /* 0x000000060b007c24 */ /* 0x001fe2000f8e02ff */
[----:B------:R-:W-:Y:S01]  /*2150*/  UISETP.LT.U32.AND UP0, UPT, UR43, 0x7, UP0 ;  /* 0x000000072b00788c */ /* 0x000fe20008701070 */
[----:B------:R-:W-:Y:S01]  /*2160*/  ISETP.GE.OR P0, PT, R6, UR11, P0 ;  /* 0x0000000b06007c0c */ /* 0x000fe20008706670 */
[----:B------:R-:W-:Y:S01]  /*2170*/  @UP1 UIADD3 UR4, UR41, -UR5, URZ ;  /* 0x8000000529041290 */ /* 0x000fe2000fffe03f */
[C---:B------:R-:W-:Y:S01]  /*2180*/  IMAD R3, R101.reuse, UR7, R0 ;  /* 0x0000000765037c24 */ /* 0x040fe2000f8e0200 */
[----:B------:R-:W-:Y:S01]  /*2190*/  ULDC.64 UR8, c[0x0][0x5c8] ;  /* 0x0001720000087ab9 */ /* 0x000fe20000000a00 */
[----:B------:R-:W-:Y:S01]  /*21a0*/  IMAD.WIDE.U32 R4, R101, UR6, R8 ;  /* 0x0000000665047c25 */ /* 0x000fe2000f8e0008 */
[----:B------:R-:W-:-:S02]  /*21b0*/  USEL UR6, URZ, 0x1, !UP0 ;  /* 0x000000013f067887 */ /* 0x000fc4000c000000 */
[----:B------:R-:W-:Y:S01]  /*21c0*/  @UP1 ULEA.HI UR4, UR4, UR5, URZ, 0x1f ;  /* 0x0000000504041291 */ /* 0x000fe2000f8ff83f */
[----:B------:R-:W-:Y:S01]  /*21d0*/  IMAD.WIDE R104, R103, 0x80, R88 ;  /* 0x0000008067687825 */ /* 0x000fe200078e0258 */
[----:B------:R-:W-:Y:S02]  /*21e0*/  ULOP3.LUT UR40, UR40, UR6, URZ, 0x3c, !UPT ;  /* 0x0000000628287292 */ /* 0x000fe4000f8e3c3f */
[----:B------:R-:W-:Y:S01]  /*21f0*/  @UP1 USHF.R.U32.HI UR4, URZ, 0x2, UR4 ;  /* 0x000000023f041899 */ /* 0x000fe20008011604 */
[----:B------:R-:W-:Y:S02]  /*2200*/  IMAD.IADD R5, R5, 0x1, R3 ;  /* 0x0000000105057824 */ /* 0x000fe400078e0203 */
[----:B------:R-:W-:Y:S01]  /*2210*/  IMAD R3, R105, UR8, RZ ;  /* 0x0000000869037c24 */ /* 0x000fe2000f8e02ff */
[----:B------:R-:W-:Y:S01]  /*2220*/  @UP1 ULOP3.LUT UR40, UR40, 0x1, UR4, 0x78, !UPT ;  /* 0x0000000128281892 */ /* 0x000fe2000f8e7804 */
[----:B------:R-:W-:-:S04]  /*2230*/  IMAD.WIDE.U32 R106, R104, UR8, R4 ;  /* 0x00000008686a7c25 */ /* 0x000fc8000f8e0004 */
[----:B------:R-:W-:Y:S02]  /*2240*/  IMAD R7, R104, UR9, R3 ;  /* 0x0000000968077c24 */ /* 0x000fe4000f8e0203 */
[----:B------:R-:W-:Y:S01]  /*2250*/  IMAD.MOV.U32 R0, RZ, RZ, -0x1 ;  /* 0xffffffffff007424 */ /* 0x000fe200078e00ff */
[----:B------:R-:W-:Y:S06]  /*2260*/  @P0 BRA `(.L_x_34) ;  /* 0x00000040001c0947 */ /* 0x000fec0003800000 */
[----:B-----5:R-:W-:Y:S01]  /*2270*/  FSETP.NEU.AND P0, PT, R90, RZ, PT ;  /* 0x000000ff5a00720b */ /* 0x020fe20003f0d000 */
[----:B------:R-:W-:Y:S01]  /*2280*/  IMAD.IADD R4, R94, 0x1, -R100 ;  /* 0x000000015e047824 */ /* 0x000fe200078e0a64 */
[----:B------:R-:W-:Y:S01]  /*2290*/  BSSY B0, `(.L_x_34) ;  /* 0x0000404000007945 */ /* 0x000fe20003800000 */
[----:B------:R-:W-:Y:S02]  /*22a0*/  IMAD.IADD R3, R99, 0x1, -R6 ;  /* 0x0000000163037824 */ /* 0x000fe400078e0a06 */
[----:B------:R-:W-:Y:S01]  /*22b0*/  IMAD.IADD R103, R107, 0x1, R7 ;  /* 0x000000016b677824 */ /* 0x000fe200078e0207 */
[----:B------:R-:W-:-:S04]  /*22c0*/  ISETP.GT.AND P2, PT, R4, RZ, PT ;  /* 0x000000ff0400720c */ /* 0x000fc80003f44270 */
[----:B------:R-:W-:-:S03]  /*22d0*/  ISETP.GT.AND P1, PT, R3, RZ, P2 ;  /* 0x000000ff0300720c */ /* 0x000fc60001724270 */
[----:B------:R-:W-:Y:S10]  /*22e0*/  @!P0 BRA `(.L_x_35) ;  /* 0x0000002c00288947 */ /* 0x000ff40003800000 */
[----:B------:R-:W0:Y:S01]  /*22f0*/  LDC.64 R110, c[0x0][0x5b8] ;  /* 0x00016e00ff6e7b82 */ /* 0x000e220000000a00 */
[----:B------:R-:W-:-:S07]  /*2300*/  ULDC.64 UR4, c[0x0][0x5c0] ;  /* 0x0001700000047ab9 */ /* 0x000fce0000000a00 */
[----:B------:R-:W1:Y:S08]  /*2310*/  LDC.64 R112, c[0x0][0x5b0] ;  /* 0x00016c00ff707b82 */ /* 0x000e700000000a00 */
[----:B------:R-:W2:Y:S01]  /*2320*/  LDC.64 R114, c[0x0][0x5a8] ;  /* 0x00016a00ff727b82 */ /* 0x000ea20000000a00 */
[-C--:B0-----:R-:W-:Y:S02]  /*2330*/  IMAD R6, R11, R110.reuse, RZ ;  /* 0x0000006e0b067224 */ /* 0x081fe400078e02ff */
[----:B------:R-:W-:-:S04]  /*2340*/  IMAD.WIDE.U32 R108, R101, R110, R8 ;  /* 0x0000006e656c7225 */ /* 0x000fc800078e0008 */
[----:B------:R-:W-:Y:S02]  /*2350*/  IMAD R107, R101, R111, R6 ;  /* 0x0000006f656b7224 */ /* 0x000fe400078e0206 */
[-C--:B-1----:R-:W-:Y:S02]  /*2360*/  IMAD R5, R105, R112.reuse, RZ ;  /* 0x0000007069057224 */ /* 0x082fe400078e02ff */
[----:B------:R-:W-:Y:S02]  /*2370*/  IMAD.IADD R13, R109, 0x1, R107 ;  /* 0x000000016d0d7824 */ /* 0x000fe400078e026b */
[----:B------:R-:W-:Y:S02]  /*2380*/  IMAD.MOV.U32 R12, RZ, RZ, R108 ;  /* 0x000000ffff0c7224 */ /* 0x000fe400078e006c */
[C---:B------:R-:W-:Y:S02]  /*2390*/  IMAD R111, R104.reuse, R113, R5 ;  /* 0x00000071686f7224 */ /* 0x040fe400078e0205 */
[----:B------:R-:W-:-:S04]  /*23a0*/  IMAD.WIDE.U32 R6, R104, R112, R12 ;  /* 0x0000007068067225 */ /* 0x000fc800078e000c */
[----:B------:R-:W-:Y:S01]  /*23b0*/  IMAD.IADD R5, R7, 0x1, R111 ;  /* 0x0000000107057824 */ /* 0x000fe200078e026f */
[----:B--2---:R-:W-:-:S04]  /*23c0*/  LEA R14, P0, R6, R114, 0x1 ;  /* 0x00000072060e7211 */ /* 0x004fc800078008ff */
[----:B------:R-:W-:-:S05]  /*23d0*/  LEA.HI.X R15, R6, R115, R5, 0x1, P0 ;  /* 0x00000073060f7211 */ /* 0x000fca00000f0c05 */
[----:B------:R0:W2:Y:S01]  /*23e0*/  @P1 LDG.E.LTC128B.U16 R5, desc[UR38][R14.64] ;  /* 0x000000260e051981 */ /* 0x0000a2000c1e1520 */
[----:B------:R-:W-:Y:S01]  /*23f0*/  LEA R10, P0, R106, UR4, 0x1 ;  /* 0x000000046a0a7c11 */ /* 0x000fe2000f8008ff */
[----:B------:R-:W-:Y:S01]  /*2400*/  IMAD.WIDE.U32 R6, R104, R112, R8 ;  /* 0x0000007068067225 */ /* 0x000fe200078e0008 */
[----:B------:R-:W-:Y:S03]  /*2410*/  BSSY B1, `(.L_x_36) ;  /* 0x0000012000017945 */ /* 0x000fe60003800000 */
[----:B------:R-:W-:Y:S02]  /*2420*/  IMAD.IADD R7, R111, 0x1, R7 ;  /* 0x000000016f077824 */ /* 0x000fe400078e0207 */
[----:B------:R-:W-:Y:S01]  /*2430*/  IMAD.WIDE.U32 R20, R101, R110, R6 ;  /* 0x0000006e65147225 */ /* 0x000fe200078e0006 */
[----:B0-----:R-:W-:-:S03]  /*2440*/  SHF.L.U64.HI R15, R112, 0x3, R113 ;  /* 0x00000003700f7819 */ /* 0x001fc60000010271 */
[----:B------:R-:W-:Y:S01]  /*2450*/  IMAD.IADD R7, R107, 0x1, R21 ;  /* 0x000000016b077824 */ /* 0x000fe200078e0215 */
[----:B------:R-:W-:Y:S01]  /*2460*/  LEA R6, P4, R20, R114, 0x1 ;  /* 0x0000007214067211 */ /* 0x000fe200078808ff */
[----:B------:R-:W-:-:S03]  /*2470*/  IMAD.SHL.U32 R14, R112, 0x8, RZ ;  /* 0x00000008700e7824 */ /* 0x000fc600078e00ff */
[----:B------:R-:W-:Y:S01]  /*2480*/  LEA.HI.X R7, R20, R115, R7, 0x1, P4 ;  /* 0x0000007314077211 */ /* 0x000fe200020f0c07 */
[----:B--2---:R-:W-:-:S05]  /*2490*/  HADD2.F32 R11, -RZ, R5.H0_H0 ;  /* 0x20000005ff0b7230 */ /* 0x004fca0000004100 */
[----:B------:R-:W-:-:S04]  /*24a0*/  FMUL R11, R11, R90 ;  /* 0x0000005a0b0b7220 */ /* 0x000fc80000400000 */
[----:B------:R-:W-:Y:S01]  /*24b0*/  FFMA R24, R24, R23, R11 ;  /* 0x0000001718187223 */ /* 0x000fe2000000000b */
[----:B------:R-:W-:Y:S02]  /*24c0*/  LEA.HI.X R11, R106, UR5, R103, 0x1, P0 ;  /* 0x000000056a0b7c11 */ /* 0x000fe400080f0c67 */
[----:B------:R-:W-:Y:S02]  /*24d0*/  ISETP.GT.AND P0, PT, R4, 0x1, PT ;  /* 0x000000010400780c */ /* 0x000fe40003f04270 */
[----:B------:R-:W-:Y:S02]  /*24e0*/  F2FP.F16.F32.PACK_AB R24, RZ, R24 ;  /* 0x00000018ff18723e */ /* 0x000fe400000000ff */
[----:B------:R-:W-:-:S03]  /*24f0*/  ISETP.GT.AND P3, PT, R3, RZ, P0 ;  /* 0x000000ff0300720c */ /* 0x000fc60000764270 */
[----:B------:R0:W-:Y:S10]  /*2500*/  @P1 STG.E.U16 desc[UR38][R10.64], R24 ;  /* 0x000000180a001986 */ /* 0x0001f4000c101526 */
[----:B------:R-:W-:Y:S05]  /*2510*/  @!P3 BRA `(.L_x_37) ;  /* 0x000000000004b947 */ /* 0x000fea0003800000 */
[----:B------:R1:W5:Y:S02]  /*2520*/  LDG.E.LTC128B.U16 R5, desc[UR38][R6.64+0x2] ;  /* 0x0000022606057981 */ /* 0x000364000c1e1520 */
.L_x_37:
[----:B------:R-:W-:Y:S05]  /*2530*/  BSYNC B1 ;  /* 0x0000000000017941 */ /* 0x000fea0003800000 */
.L_x_36:
[----:B-----5:R-:W-:Y:S01]  /*2540*/  HADD2.F32 R103, -RZ, R5.H0_H0 ;  /* 0x20000005ff677230 */ /* 0x020fe20000004100 */
[----:B------:R-:W-:Y:S01]  /*2550*/  ISETP.GT.AND P2, PT, R3, 0x8, P2 ;  /* 0x000000080300780c */ /* 0x000fe20001744270 */
[----:B------:R-:W-:Y:S01]  /*2560*/  IMAD.WIDE.U32 R20, R104, R112, R14 ;  /* 0x0000007068147225 */ /* 0x000fe200078e000e */
[----:B0-----:R-:W-:-:S03]  /*2570*/  PRMT R24, R5, 0x7610, R24 ;  /* 0x0000761005187816 */ /* 0x001fc60000000018 */
[----:B------:R-:W-:Y:S01]  /*2580*/  FMUL R12, R103, R90 ;  /* 0x0000005a670c7220 */ /* 0x000fe20000400000 */
[----:B------:R-:W-:Y:S01]  /*2590*/  IMAD.IADD R111, R111, 0x1, R21 ;  /* 0x000000016f6f7824 */ /* 0x000fe200078e0215 */
[----:B------:R-:W-:Y:S02]  /*25a0*/  IADD3 R108, P1, R108, R20, RZ ;  /* 0x000000146c6c7210 */ /* 0x000fe40007f3e0ff */
[----:B------:R-:W-:-:S03]  /*25b0*/  FFMA R12, R25, R23, R12 ;  /* 0x00000017190c7223 */ /* 0x000fc6000000000c */
[----:B------:R-:W-:Y:S01]  /*25c0*/  IMAD.X R13, R111, 0x1, R13, P1 ;  /* 0x000000016f0d7824 */ /* 0x000fe200008e060d */
[C---:B------:R-:W-:Y:S02]  /*25d0*/  LEA R14, P1, R108.reuse, R114, 0x1 ;  /* 0x000000726c0e7211 */ /* 0x040fe400078208ff */
[----:B------:R-:W-:Y:S02]  /*25e0*/  F2FP.F16.F32.PACK_AB R12, RZ, R12 ;  /* 0x0000000cff0c723e */ /* 0x000fe400000000ff */
[----:B------:R-:W-:Y:S02]  /*25f0*/  LEA.HI.X R15, R108, R115, R13, 0x1, P1 ;  /* 0x000000736c0f7211 */ /* 0x000fe400008f0c0d */
[----:B------:R-:W-:-:S05]  /*2600*/  PRMT R21, R12, 0x7610, R21 ;  /* 0x000076100c157816 */ /* 0x000fca0000000015 */
[----:B------:R0:W-:Y:S04]  /*2610*/  @P3 STG.E.U16 desc[UR38][R10.64+0x2], R21 ;  /* 0x000002150a003986 */ /* 0x0001e8000c101526 */
[----:B------:R-:W2:Y:S01]  /*2620*/  @P2 LDG.E.LTC128B.U16 R24, desc[UR38][R14.64] ;  /* 0x000000260e182981 */ /* 0x000ea2000c1e1520 */
[----:B------:R-:W-:Y:S01]  /*2630*/  IADD3 R20, P1, R8, R20, RZ ;  /* 0x0000001408147210 */ /* 0x000fe20007f3e0ff */
[----:B------:R-:W-:Y:S01]  /*2640*/  BSSY B1, `(.L_x_38) ;  /* 0x0000011000017945 */ /* 0x000fe20003800000 */
[----:B------:R-:W-:Y:S02]  /*2650*/  SHF.L.U64.HI R13, R91, 0x1, R92 ;  /* 0x000000015b0d7819 */ /* 0x000fe4000001025c */
[----:B------:R-:W-:Y:S01]  /*2660*/  ISETP.GT.AND P0, PT, R3, 0x8, P0 ;  /* 0x000000080300780c */ /* 0x000fe20000704270 */
[----:B0-----:R-:W-:Y:S01]  /*2670*/  IMAD.X R21, R9, 0x1, R111, P1 ;  /* 0x0000000109157824 */ /* 0x001fe200008e066f */
[----:B------:R-:W-:Y:S01]  /*2680*/  LEA R12, P1, R91, R10, 0x1 ;  /* 0x0000000a5b0c7211 */ /* 0x000fe200078208ff */
[----:B------:R-:W-:-:S04]  /*2690*/  IMAD.WIDE.U32 R20, R101, R110, R20 ;  /* 0x0000006e65147225 */ /* 0x000fc800078e0014 */
[----:B------:R-:W-:Y:S01]  /*26a0*/  IMAD.X R13, R13, 0x1, R11, P1 ;  /* 0x000000010d0d7824 */ /* 0x000fe200008e060b */
[----:B------:R-:W-:Y:S01]  /*26b0*/  LEA R8, P3, R20, R114, 0x1 ;  /* 0x0000007214087211 */ /* 0x000fe200078608ff */
[----:B------:R-:W-:-:S05]  /*26c0*/  IMAD.IADD R9, R107, 0x1, R21 ;  /* 0x000000016b097824 */ /* 0x000fca00078e0215 */
[----:B------:R-:W-:Y:S01]  /*26d0*/  LEA.HI.X R9, R20, R115, R9, 0x1, P3 ;  /* 0x0000007314097211 */ /* 0x000fe200018f0c09 */
[----:B--2---:R-:W-:-:S05]  /*26e0*/  HADD2.F32 R5, -RZ, R24.H0_H0 ;  /* 0x20000018ff057230 */ /* 0x004fca0000004100 */
[----:B------:R-:W-:-:S04]  /*26f0*/  FMUL R5, R5, R90 ;  /* 0x0000005a05057220 */ /* 0x000fc80000400000 */
[----:B------:R-:W-:-:S05]  /*2700*/  FFMA R5, R26, R23, R5 ;  /* 0x000000171a057223 */ /* 0x000fca0000000005 */
[----:B------:R-:W-:-:S05]  /*2710*/  F2FP.F16.F32.PACK_AB R5, RZ, R5 ;  /* 0x00000005ff05723e */ /* 0x000fca00000000ff */
[----:B------:R0:W-:Y:S01]  /*2720*/  @P2 STG.E.U16 desc[UR38][R12.64], R5 ;  /* 0x000000050c002986 */ /* 0x0001e2000c101526 */
[----:B------:R-:W-:Y:S05]  /*2730*/  @!P0 BRA `(.L_x_39) ;  /* 0x0000000000048947 */ /* 0x000fea0003800000 */
[----:B------:R2:W5:Y:S02]  /*2740*/  LDG.E.LTC128B.U16 R24, desc[UR38][R8.64+0x2] ;  /* 0x0000022608187981 */ /* 0x000564000c1e1520 */
.L_x_39:
[----:B------:R-:W-:Y:S05]  /*2750*/  BSYNC B1 ;  /* 0x0000000000017941 */ /* 0x000fea0003800000 */
.L_x_38:
[----:B0----5:R-:W-:Y:S01]  /*2760*/  HADD2.F32 R5, -RZ, R24.H0_H0 ;  /* 0x20000018ff057230 */ /* 0x021fe20000004100 */
[----:B------:R-:W-:Y:S01]  /*2770*/  ISETP.GT.AND P1, PT, R4, 0x8, PT ;  /* 0x000000080400780c */ /* 0x000fe20003f24270 */
[----:B------:R-:W-:Y:S03]  /*2780*/  BSSY B1, `(.L_x_40) ;  /* 0x0000008000017945 */ /* 0x000fe60003800000 */
[----:B------:R-:W-:Y:S01]  /*2790*/  FMUL R14, R5, R90 ;  /* 0x0000005a050e7220 */ /* 0x000fe20000400000 */
[----:B------:R-:W-:-:S03]  /*27a0*/  ISETP.GT.AND P2, PT, R3, RZ, P1 ;  /* 0x000000ff0300720c */ /* 0x000fc60000f44270 */
[----:B------:R-:W-:-:S05]  /*27b0*/  FFMA R14, R27, R23, R14 ;  /* 0x000000171b0e7223 */ /* 0x000fca000000000e */
[----:B------:R-:W-:-:S05]  /*27c0*/  F2FP.F16.F32.PACK_AB R14, RZ, R14 ;  /* 0x0000000eff0e723e */ /* 0x000fca00000000ff */
[----:B------:R0:W-:Y:S01]  /*27d0*/  @P0 STG.E.U16 desc[UR38][R12.64+0x2], R14 ;  /* 0x0000020e0c000986 */ /* 0x0001e2000c101526 */
[----:B------:R-:W-:Y:S05]  /*27e0*/  @!P2 BRA `(.L_x_41) ;  /* 0x000000000004a947 */ /* 0x000fea0003800000 */
[----:B------:R3:W5:Y:S02]  /*27f0*/  LDG.E.LTC128B.U16 R24, desc[UR38][R6.64+0x10] ;  /* 0x0000102606187981 */ /* 0x000764000c1e1520 */
.L_x_41:
[----:B------:R-:W-:Y:S05]  /*2800*/  BSYNC B1 ;  /* 0x0000000000017941 */ /* 0x000fea0003800000 */
.L_x_40:
[----:B-----5:R-:W-:Y:S01]  /*2810*/  HADD2.F32 R5, -RZ, R24.H0_H0 ;  /* 0x20000018ff057230 */ /* 0x020fe20000004100 */
        /* <DEDUP_REMOVED lines=9> */
.L_x_43:
[----:B------:R-:W-:Y:S05]  /*28b0*/  BSYNC B1 ;  /* 0x0000000000017941 */ /* 0x000fea0003800000 */
.L_x_42:
[----:B----45:R-:W-:Y:S01]  /*28c0*/  HADD2.F32 R5, -RZ, R24.H0_H0 ;  /* 0x20000018ff057230 */ /* 0x030fe20000004100 */
[----:B------:R-:W-:Y:S01]  /*28d0*/  ISETP.GT.AND P1, PT, R3, 0x8, P1 ;  /* 0x000000080300780c */ /* 0x000fe20000f24270 */
[----:B------:R-:W-:Y:S03]  /*28e0*/  BSSY B1, `(.L_x_44) ;  /* 0x0000007000017945 */ /* 0x000fe60003800000 */
[----:B0-----:R-:W-:-:S04]  /*28f0*/  FMUL R14, R5, R90 ;  /* 0x0000005a050e7220 */ /* 0x001fc80000400000 */
[----:B------:R-:W-:-:S05]  /*2900*/  FFMA R14, R29, R23, R14 ;  /* 0x000000171d0e7223 */ /* 0x000fca000000000e */
[----:B------:R-:W-:-:S05]  /*2910*/  F2FP.F16.F32.PACK_AB R14, RZ, R14 ;  /* 0x0000000eff0e723e */ /* 0x000fca00000000ff */
[----:B------:R0:W-:Y:S01]  /*2920*/  @P3 STG.E.U16 desc[UR38][R10.64+0x12], R14 ;  /* 0x0000120e0a003986 */ /* 0x0001e2000c101526 */
[----:B------:R-:W-:Y:S05]  /*2930*/  @!P1 BRA `(.L_x_45) ;  /* 0x0000000000049947 */ /* 0x000fea0003800000 */
[----:B------:R4:W5:Y:S02]  /*2940*/  LDG.E.LTC128B.U16 R24, desc[UR38][R8.64+0x10] ;  /* 0x0000102608187981 */ /* 0x000964000c1e1520 */
.L_x_45:
[----:B------:R-:W-:Y:S05]  /*2950*/  BSYNC B1 ;  /* 0x0000000000017941 */ /* 0x000fea0003800000 */
.L_x_44:
[----:B-----5:R-:W-:Y:S01]  /*2960*/  HADD2.F32 R5, -RZ, R24.H0_H0 ;  /* 0x20000018ff057230 */ /* 0x020fe20000004100 */
[----:B------:R-:W-:Y:S01]  /*2970*/  ISETP.GT.AND P0, PT, R3, 0x8, P0 ;  /* 0x000000080300780c */ /* 0x000fe20000704270 */
[----:B------:R-:W-:Y:S03]  /*2980*/  BSSY B1, `(.L_x_46) ;  /* 0x0000007000017945 */ /* 0x000fe60003800000 */
[----:B------:R-:W-:-:S04]  /*2990*/  FMUL R5, R5, R90 ;  /* 0x0000005a05057220 */ /* 0x000fc80000400000 */
[----:B------:R-:W-:-:S05]  /*29a0*/  FFMA R5, R30, R23, R5 ;  /* 0x000000171e057223 */ /* 0x000fca0000000005 */
[----:B------:R-:W-:-:S05]  /*29b0*/  F2FP.F16.F32.PACK_AB R5, RZ, R5 ;  /* 0x00000005ff05723e */ /* 0x000fca00000000ff */
[----:B------:R0:W-:Y:S01]  /*29c0*/  @P1 STG.E.U16 desc[UR38][R12.64+0x10], R5 ;  /* 0x000010050c001986 */ /* 0x0001e2000c101526 */
[----:B------:R-:W-:Y:S05]  /*29d0*/  @!P0 BRA `(.L_x_47) ;  /* 0x0000000000048947 */ /* 0x000fea0003800000 */
[----:B------:R0:W5:Y:S02]  /*29e0*/  LDG.E.LTC128B.U16 R24, desc[UR38][R8.64+0x12] ;  /* 0x0000122608187981 */ /* 0x000164000c1e1520 */
.L_x_47:
[----:B------:R-:W-:Y:S05]  /*29f0*/  BSYNC B1 ;  /* 0x0000000000017941 */ /* 0x000fea0003800000 */
.L_x_46:
        /* <DEDUP_REMOVED lines=10> */
.L_x_49:
[----:B------:R-:W-:Y:S05]  /*2aa0*/  BSYNC B1 ;  /* 0x0000000000017941 */ /* 0x000fea0003800000 */
.L_x_48:
        /* <DEDUP_REMOVED lines=10> */
.L_x_51:
[----:B------:R-:W-:Y:S05]  /*2b50*/  BSYNC B1 ;  /* 0x0000000000017941 */ /* 0x000fea0003800000 */
.L_x_50:
[----:B0----5:R-:W-:Y:S01]  /*2b60*/  HADD2.F32 R5, -RZ, R24.H0_H0 ;  /* 0x20000018ff057230 */ /* 0x021fe20000004100 */
        /* <DEDUP_REMOVED lines=8> */
.L_x_53:
[----:B------:R-:W-:Y:S05]  /*2bf0*/  BSYNC B1 ;  /* 0x0000000000017941 */ /* 0x000fea0003800000 */
.L_x_52:
        /* <DEDUP_REMOVED lines=9> */
.L_x_55:
[----:B------:R-:W-:Y:S05]  /*2c90*/  BSYNC B1 ;  /* 0x0000000000017941 */ /* 0x000fea0003800000 */
.L_x_54:
        /* <DEDUP_REMOVED lines=10> */
.L_x_57:
[----:B------:R-:W-:Y:S05]  /*2d40*/  BSYNC B1 ;  /* 0x0000000000017941 */ /* 0x000fea0003800000 */
.L_x_56:
        /* <DEDUP_REMOVED lines=10> */
.L_x_59:
[----:B------:R-:W-:Y:S05]  /*2df0*/  BSYNC B1 ;  /* 0x0000000000017941 */ /* 0x000fea0003800000 */
.L_x_58:
        /* <DEDUP_REMOVED lines=9> */
.L_x_61:
[----:B------:R-:W-:Y:S05]  /*2e90*/  BSYNC B1 ;  /* 0x0000000000017941 */ /* 0x000fea0003800000 */
.L_x_60:
        /* <DEDUP_REMOVED lines=9> */
.L_x_63:
[----:B------:R-:W-:Y:S05]  /*2f30*/  BSYNC B1 ;  /* 0x0000000000017941 */ /* 0x000fea0003800000 */
.L_x_62:
        /* <DEDUP_REMOVED lines=10> */
.L_x_65:
[----:B------:R-:W-:Y:S05]  /*2fe0*/  BSYNC B1 ;  /* 0x0000000000017941 */ /* 0x000fea0003800000 */
.L_x_64:
        /* <DEDUP_REMOVED lines=10> */
.L_x_67:
[----:B------:R-:W-:Y:S05]  /*3090*/  BSYNC B1 ;  /* 0x0000000000017941 */ /* 0x000fea0003800000 */
.L_x_66:
        /* <DEDUP_REMOVED lines=9> */
.L_x_69:
[----:B------:R-:W-:Y:S05]  /*3130*/  BSYNC B1 ;  /* 0x0000000000017941 */ /* 0x000fea0003800000 */
.L_x_68:
        /* <DEDUP_REMOVED lines=9> */
.L_x_71:
[----:B------:R-:W-:Y:S05]  /*31d0*/  BSYNC B1 ;  /* 0x0000000000017941 */ /* 0x000fea0003800000 */
.L_x_70:
        /* <DEDUP_REMOVED lines=10> */
.L_x_73:
[----:B------:R-:W-:Y:S05]  /*3280*/  BSYNC B1 ;  /* 0x0000000000017941 */ /* 0x000fea0003800000 */
.L_x_72:
        /* <DEDUP_REMOVED lines=10> */
.L_x_75:
[----:B------:R-:W-:Y:S05]  /*3330*/  BSYNC B1 ;  /* 0x0000000000017941 */ /* 0x000fea0003800000 */
.L_x_74:
        /* <DEDUP_REMOVED lines=9> */
.L_x_77:
[----:B------:R-:W-:Y:S05]  /*33d0*/  BSYNC B1 ;  /* 0x0000000000017941 */ /* 0x000fea0003800000 */
.L_x_76:
        /* <DEDUP_REMOVED lines=9> */
.L_x_79:
[----:B------:R-:W-:Y:S05]  /*3470*/  BSYNC B1 ;  /* 0x0000000000017941 */ /* 0x000fea0003800000 */
.L_x_78:
        /* <DEDUP_REMOVED lines=10> */
.L_x_81:
[----:B------:R-:W-:Y:S05]  /*3520*/  BSYNC B1 ;  /* 0x0000000000017941 */ /* 0x000fea0003800000 */
.L_x_80:
        /* <DEDUP_REMOVED lines=10> */
.L_x_83:
[----:B------:R-:W-:Y:S05]  /*35d0*/  BSYNC B1 ;  /* 0x0000000000017941 */ /* 0x000fea0003800000 */
.L_x_82:
        /* <DEDUP_REMOVED lines=9> */
.L_x_85:
[----:B------:R-:W-:Y:S05]  /*3670*/  BSYNC B1 ;  /* 0x0000000000017941 */ /* 0x000fea0003800000 */
.L_x_84:
        /* <DEDUP_REMOVED lines=9> */
.L_x_87:
[----:B------:R-:W-:Y:S05]  /*3710*/  BSYNC B1 ;  /* 0x0000000000017941 */ /* 0x000fea0003800000 */
.L_x_86:
        /* <DEDUP_REMOVED lines=10> */
.L_x_89:
[----:B------:R-:W-:Y:S05]  /*37c0*/  BSYNC B1 ;  /* 0x0000000000017941 */ /* 0x000fea0003800000 */
.L_x_88:
        /* <DEDUP_REMOVED lines=10> */
.L_x_91:
[----:B------:R-:W-:Y:S05]  /*3870*/  BSYNC B1 ;  /* 0x0000000000017941 */ /* 0x000fea0003800000 */
.L_x_90:
        /* <DEDUP_REMOVED lines=9> */
.L_x_93:
[----:B------:R-:W-:Y:S05]  /*3910*/  BSYNC B1 ;  /* 0x0000000000017941 */ /* 0x000fea0003800000 */
.L_x_92:
        /* <DEDUP_REMOVED lines=9> */
.L_x_95:
[----:B------:R-:W-:Y:S05]  /*39b0*/  BSYNC B1 ;  /* 0x0000000000017941 */ /* 0x000fea0003800000 */
.L_x_94:
        /* <DEDUP_REMOVED lines=10> */
.L_x_97:
[----:B------:R-:W-:Y:S05]  /*3a60*/  BSYNC B1 ;  /* 0x0000000000017941 */ /* 0x000fea0003800000 */
.L_x_96:
        /* <DEDUP_REMOVED lines=10> */
.L_x_99:
[----:B------:R-:W-:Y:S05]  /*3b10*/  BSYNC B1 ;  /* 0x0000000000017941 */ /* 0x000fea0003800000 */
.L_x_98:
        /* <DEDUP_REMOVED lines=9> */
.L_x_101:
[----:B------:R-:W-:Y:S05]  /*3bb0*/  BSYNC B1 ;  /* 0x0000000000017941 */ /* 0x000fea0003800000 */
.L_x_100:
        /* <DEDUP_REMOVED lines=9> */
.L_x_103:
[----:B------:R-:W-:Y:S05]  /*3c50*/  BSYNC B1 ;  /* 0x0000000000017941 */ /* 0x000fea0003800000 */
.L_x_102:
        /* <DEDUP_REMOVED lines=10> */
.L_x_105:
[----:B------:R-:W-:Y:S05]  /*3d00*/  BSYNC B1 ;  /* 0x0000000000017941 */ /* 0x000fea0003800000 */
.L_x_104:
        /* <DEDUP_REMOVED lines=10> */
.L_x_107:
[----:B------:R-:W-:Y:S05]  /*3db0*/  BSYNC B1 ;  /* 0x0000000000017941 */ /* 0x000fea0003800000 */
.L_x_106:
        /* <DEDUP_REMOVED lines=9> */
.L_x_109:
[----:B------:R-:W-:Y:S05]  /*3e50*/  BSYNC B1 ;  /* 0x0000000000017941 */ /* 0x000fea0003800000 */
.L_x_108:
        /* <DEDUP_REMOVED lines=9> */
.L_x_111:
[----:B------:R-:W-:Y:S05]  /*3ef0*/  BSYNC B1 ;  /* 0x0000000000017941 */ /* 0x000fea0003800000 */
.L_x_110:
        /* <DEDUP_REMOVED lines=10> */
.L_x_113:
[----:B------:R-:W-:Y:S05]  /*3fa0*/  BSYNC B1 ;  /* 0x0000000000017941 */ /* 0x000fea0003800000 */
.L_x_112:
        /* <DEDUP_REMOVED lines=10> */
.L_x_115:
[----:B------:R-:W-:Y:S05]  /*4050*/  BSYNC B1 ;  /* 0x0000000000017941 */ /* 0x000fea0003800000 */
.L_x_114:
        /* <DEDUP_REMOVED lines=9> */
.L_x_117:
[----:B------:R-:W-:Y:S05]  /*40f0*/  BSYNC B1 ;  /* 0x0000000000017941 */ /* 0x000fea0003800000 */
.L_x_116:
        /* <DEDUP_REMOVED lines=9> */
.L_x_119:
[----:B------:R-:W-:Y:S05]  /*4190*/  BSYNC B1 ;  /* 0x0000000000017941 */ /* 0x000fea0003800000 */
.L_x_118:
        /* <DEDUP_REMOVED lines=10> */
.L_x_121:
[----:B------:R-:W-:Y:S05]  /*4240*/  BSYNC B1 ;  /* 0x0000000000017941 */ /* 0x000fea0003800000 */
.L_x_120:
        /* <DEDUP_REMOVED lines=10> */
.L_x_123:
[----:B------:R-:W-:Y:S05]  /*42f0*/  BSYNC B1 ;  /* 0x0000000000017941 */ /* 0x000fea0003800000 */
.L_x_122:
        /* <DEDUP_REMOVED lines=9> */
.L_x_125:
[----:B------:R-:W-:Y:S05]  /*4390*/  BSYNC B1 ;  /* 0x0000000000017941 */ /* 0x000fea0003800000 */
.L_x_124:
        /* <DEDUP_REMOVED lines=9> */
.L_x_127:
[----:B------:R-:W-:Y:S05]  /*4430*/  BSYNC B1 ;  /* 0x0000000000017941 */ /* 0x000fea0003800000 */
.L_x_126:
        /* <DEDUP_REMOVED lines=10> */
.L_x_129:
[----:B------:R-:W-:Y:S05]  /*44e0*/  BSYNC B1 ;  /* 0x0000000000017941 */ /* 0x000fea0003800000 */
.L_x_128:
        /* <DEDUP_REMOVED lines=10> */
.L_x_131:
[----:B------:R-:W-:Y:S05]  /*4590*/  BSYNC B1 ;  /* 0x0000000000017941 */ /* 0x000fea0003800000 */
.L_x_130:
        /* <DEDUP_REMOVED lines=9> */
.L_x_133:
[----:B------:R-:W-:Y:S05]  /*4630*/  BSYNC B1 ;  /* 0x0000000000017941 */ /* 0x000fea0003800000 */
.L_x_132:
        /* <DEDUP_REMOVED lines=9> */
.L_x_135:
[----:B------:R-:W-:Y:S05]  /*46d0*/  BSYNC B1 ;  /* 0x0000000000017941 */ /* 0x000fea0003800000 */
.L_x_134:
        /* <DEDUP_REMOVED lines=10> */
.L_x_137:
[----:B------:R-:W-:Y:S05]  /*4780*/  BSYNC B1 ;  /* 0x0000000000017941 */ /* 0x000fea0003800000 */
.L_x_136:
        /* <DEDUP_REMOVED lines=10> */
.L_x_139:
[----:B------:R-:W-:Y:S05]  /*4830*/  BSYNC B1 ;  /* 0x0000000000017941 */ /* 0x000fea0003800000 */
.L_x_138:
        /* <DEDUP_REMOVED lines=9> */
.L_x_141:
[----:B------:R-:W-:Y:S05]  /*48d0*/  BSYNC B1 ;  /* 0x0000000000017941 */ /* 0x000fea0003800000 */
.L_x_140:
        /* <DEDUP_REMOVED lines=9> */
.L_x_143:
[----:B------:R-:W-:Y:S05]  /*4970*/  BSYNC B1 ;  /* 0x0000000000017941 */ /* 0x000fea0003800000 */
.L_x_142:
        /* <DEDUP_REMOVED lines=10> */
.L_x_145:
[----:B------:R-:W-:Y:S05]  /*4a20*/  BSYNC B1 ;  /* 0x0000000000017941 */ /* 0x000fea0003800000 */
.L_x_144:
        /* <DEDUP_REMOVED lines=10> */
.L_x_147:
[----:B------:R-:W-:Y:S05]  /*4ad0*/  BSYNC B1 ;  /* 0x0000000000017941 */ /* 0x000fea0003800000 */
.L_x_146:
        /* <DEDUP_REMOVED lines=9> */
.L_x_149:
[----:B------:R-:W-:Y:S05]  /*4b70*/  BSYNC B1 ;  /* 0x0000000000017941 */ /* 0x000fea0003800000 */
.L_x_148:
        /* <DEDUP_REMOVED lines=9> */
.L_x_151:
[----:B------:R-:W-:Y:S05]  /*4c10*/  BSYNC B1 ;  /* 0x0000000000017941 */ /* 0x000fea0003800000 */
.L_x_150:
        /* <DEDUP_REMOVED lines=10> */
.L_x_153:
[----:B------:R-:W-:Y:S05]  /*4cc0*/  BSYNC B1 ;  /* 0x0000000000017941 */ /* 0x000fea0003800000 */
.L_x_152:
[----:B-----5:R-:W-:Y:S01]  /*4cd0*/  HADD2.F32 R5, -RZ, R24.H0_H0 ;  /* 0x20000018ff057230 */ /* 0x020fe20000004100 */
[----:B------:R-:W-:Y:S01]  /*4ce0*/  ISETP.GT.AND P0, PT, R4, 0x79, PT ;  /* 0x000000790400780c */ /* 0x000fe20003f04270 */
[----:B------:R-:W-:Y:S01]  /*4cf0*/  @P2 IMAD.MOV.U32 R4, RZ, RZ, R10 ;  /* 0x000000ffff042224 */ /* 0x000fe200078e000a */
[----:B------:R-:W-:Y:S02]  /*4d00*/  BSSY B1, `(.L_x_154) ;  /* 0x000000a000017945 */ /* 0x000fe40003800000 */
[----:B------:R-:W-:Y:S01]  /*4d10*/  FMUL R5, R5, R90 ;  /* 0x0000005a05057220 */ /* 0x000fe20000400000 */
[----:B------:R-:W-:-:S03]  /*4d20*/  ISETP.GT.AND P3, PT, R3, RZ, P0 ;  /* 0x000000ff0300720c */ /* 0x000fc60000764270 */
[----:B------:R-:W-:-:S05]  /*4d30*/  FFMA R5, R84, R23, R5 ;  /* 0x0000001754057223 */ /* 0x000fca0000000005 */
[----:B------:R-:W-:-:S04]  /*4d40*/  F2FP.F16.F32.PACK_AB R5, RZ, R5 ;  /* 0x00000005ff05723e */ /* 0x000fc800000000ff */
[----:B0-----:R-:W-:Y:S01]  /*4d50*/  PRMT R14, R5, 0x7610, R14 ;  /* 0x00007610050e7816 */ /* 0x001fe2000000000e */
[----:B------:R-:W-:-:S05]  /*4d60*/  @P2 IMAD.MOV.U32 R5, RZ, RZ, R11 ;  /* 0x000000ffff052224 */ /* 0x000fca00078e000b */
[----:B------:R0:W-:Y:S01]  /*4d70*/  @P2 STG.E.U16 desc[UR38][R4.64+0xf0], R14 ;  /* 0x0000f00e04002986 */ /* 0x0001e2000c101526 */
[----:B------:R-:W-:Y:S05]  /*4d80*/  @!P3 BRA `(.L_x_155) ;  /* 0x000000000004b947 */ /* 0x000fea0003800000 */
[----:B------:R0:W5:Y:S02]  /*4d90*/  LDG.E.LTC128B.U16 R24, desc[UR38][R6.64+0xf2] ;  /* 0x0000f22606187981 */ /* 0x000164000c1e1520 */
.L_x_155:
[----:B------:R-:W-:Y:S05]  /*4da0*/  BSYNC B1 ;  /* 0x0000000000017941 */ /* 0x000fea0003800000 */
.L_x_154:
        /* <DEDUP_REMOVED lines=9> */
.L_x_157:
[----:B------:R-:W-:Y:S05]  /*4e40*/  BSYNC B1 ;  /* 0x0000000000017941 */ /* 0x000fea0003800000 */
.L_x_156:
[----:B-----5:R-:W-:Y:S01]  /*4e50*/  HADD2.F32 R5, -RZ, R24.H0_H0 ;  /* 0x20000018ff057230 */ /* 0x020fe20000004100 */
[----:B------:R-:W-:Y:S01]  /*4e60*/  ISETP.GT.AND P0, PT, R3, 0x8, P0 ;  /* 0x000000080300780c */ /* 0x000fe20000704270 */
[----:B0-----:R-:W-:Y:S01]  /*4e70*/  @P1 IMAD.MOV.U32 R4, RZ, RZ, R12 ;  /* 0x000000ffff041224 */ /* 0x001fe200078e000c */
[----:B------:R-:W-:Y:S02]  /*4e80*/  BSSY B1, `(.L_x_158) ;  /* 0x0000009000017945 */ /* 0x000fe40003800000 */
[----:B------:R-:W-:-:S04]  /*4e90*/  FMUL R5, R5, R90 ;  /* 0x0000005a05057220 */ /* 0x000fc80000400000 */
[----:B------:R-:W-:-:S05]  /*4ea0*/  FFMA R5, R86, R23, R5 ;  /* 0x0000001756057223 */ /* 0x000fca0000000005 */
[----:B------:R-:W-:-:S04]  /*4eb0*/  F2FP.F16.F32.PACK_AB R5, RZ, R5 ;  /* 0x00000005ff05723e */ /* 0x000fc800000000ff */
[----:B-1-3--:R-:W-:Y:S01]  /*4ec0*/  PRMT R6, R5, 0x7610, R6 ;  /* 0x0000761005067816 */ /* 0x00afe20000000006 */
[----:B------:R-:W-:-:S05]  /*4ed0*/  @P1 IMAD.MOV.U32 R5, RZ, RZ, R13 ;  /* 0x000000ffff051224 */ /* 0x000fca00078e000d */
[----:B------:R0:W-:Y:S01]  /*4ee0*/  @P1 STG.E.U16 desc[UR38][R4.64+0xf0], R6 ;  /* 0x0000f00604001986 */ /* 0x0001e2000c101526 */
[----:B------:R-:W-:Y:S05]  /*4ef0*/  @!P0 BRA `(.L_x_159) ;  /* 0x0000000000048947 */ /* 0x000fea0003800000 */
[----:B------:R1:W5:Y:S02]  /*4f00*/  LDG.E.LTC128B.U16 R24, desc[UR38][R8.64+0xf2] ;  /* 0x0000f22608187981 */ /* 0x000364000c1e1520 */
.L_x_159:
[----:B------:R-:W-:Y:S05]  /*4f10*/  BSYNC B1 ;  /* 0x0000000000017941 */ /* 0x000fea0003800000 */
.L_x_158:
[----:B------:R-:W-:Y:S05]  /*4f20*/  @!P0 BRA `(.L_x_160) ;  /* 0x0000001000e88947 */ /* 0x000fea0003800000 */
[----:B-----5:R-:W-:-:S05]  /*4f30*/  HADD2.F32 R3, -RZ, R24.H0_H0 ;  /* 0x20000018ff037230 */ /* 0x020fca0000004100 */
[----:B0-----:R-:W-:-:S04]  /*4f40*/  FMUL R4, R3, R90 ;  /* 0x0000005a03047220 */ /* 0x001fc80000400000 */
[----:B------:R-:W-:-:S05]  /*4f50*/  FFMA R4, R87, R23, R4 ;  /* 0x0000001757047223 */ /* 0x000fca0000000004 */
[----:B------:R-:W-:-:S05]  /*4f60*/  F2FP.F16.F32.PACK_AB R4, RZ, R4 ;  /* 0x00000004ff04723e */ /* 0x000fca00000000ff */
[----:B------:R3:W-:Y:S01]  /*4f70*/  STG.E.U16 desc[UR38][R12.64+0xf2], R4 ;  /* 0x0000f2040c007986 */ /* 0x0007e2000c101526 */
[----:B------:R-:W-:Y:S05]  /*4f80*/  BRA `(.L_x_160) ;  /* 0x0000001000d07947 */ /* 0x000fea0003800000 */
.L_x_35:
[----:B------:R-:W-:Y:S01]  /*4f90*/  ISETP.GT.AND P3, PT, R4, 0x1, PT ;  /* 0x000000010400780c */ /* 0x000fe20003f64270 */
[----:B------:R-:W-:Y:S01]  /*4fa0*/  ULDC.64 UR4, c[0x0][0x5c0] ;  /* 0x0001700000047ab9 */ /* 0x000fe20000000a00 */
[-C--:B------:R-:W-:Y:S01]  /*4fb0*/  FMUL R24, R24, R23.reuse ;  /* 0x0000001718187220 */ /* 0x080fe20000400000 */
[----:B------:R-:W-:Y:S01]  /*4fc0*/  LEA R6, P4, R106, UR4, 0x1 ;  /* 0x000000046a067c11 */ /* 0x000fe2000f8808ff */
[-C--:B------:R-:W-:Y:S01]  /*4fd0*/  FMUL R25, R25, R23.reuse ;  /* 0x0000001719197220 */ /* 0x080fe20000400000 */
[----:B------:R-:W-:Y:S01]  /*4fe0*/  ISETP.GT.AND P0, PT, R3, RZ, P3 ;  /* 0x000000ff0300720c */ /* 0x000fe20001f04270 */
[-C--:B------:R-:W-:Y:S01]  /*4ff0*/  FMUL R26, R26, R23.reuse ;  /* 0x000000171a1a7220 */ /* 0x080fe20000400000 */
[----:B------:R-:W-:Y:S01]  /*5000*/  F2FP.F16.F32.PACK_AB R24, RZ, R24 ;  /* 0x00000018ff18723e */ /* 0x000fe200000000ff */
[-C--:B------:R-:W-:Y:S01]  /*5010*/  FMUL R27, R27, R23.reuse ;  /* 0x000000171b1b7220 */ /* 0x080fe20000400000 */
[----:B------:R-:W-:Y:S01]  /*5020*/  LEA.HI.X R7, R106, UR5, R103, 0x1, P4 ;  /* 0x000000056a077c11 */ /* 0x000fe2000a0f0c67 */
[----:B------:R-:W-:Y:S01]  /*5030*/  FMUL R28, R28, R23 ;  /* 0x000000171c1c7220 */ /* 0x000fe20000400000 */
[----:B------:R-:W-:Y:S01]  /*5040*/  F2FP.F16.F32.PACK_AB R25, RZ, R25 ;  /* 0x00000019ff19723e */ /* 0x000fe200000000ff */
[-C--:B------:R-:W-:Y:S01]  /*5050*/  FMUL R29, R29, R23.reuse ;  /* 0x000000171d1d7220 */ /* 0x080fe20000400000 */
[----:B------:R-:W-:Y:S01]  /*5060*/  ISETP.GT.AND P2, PT, R3, 0x8, P2 ;  /* 0x000000080300780c */ /* 0x000fe20001744270 */
[----:B------:R-:W-:Y:S01]  /*5070*/  @P1 STG.E.U16 desc[UR38][R6.64], R24 ;  /* 0x0000001806001986 */ /* 0x000fe2000c101526 */
[----:B------:R-:W-:Y:S01]  /*5080*/  ISETP.GT.AND P1, PT, R4, 0x8, PT ;  /* 0x000000080400780c */ /* 0x000fe20003f24270 */
[-C--:B------:R-:W-:Y:S01]  /*5090*/  FMUL R30, R30, R23.reuse ;  /* 0x000000171e1e7220 */ /* 0x080fe20000400000 */
[C---:B------:R-:W-:Y:S01]  /*50a0*/  SHF.L.U64.HI R5, R91.reuse, 0x1, R92 ;  /* 0x000000015b057819 */ /* 0x040fe2000001025c */
[----:B------:R-:W-:Y:S01]  /*50b0*/  @P0 STG.E.U16 desc[UR38][R6.64+0x2], R25 ;  /* 0x0000021906000986 */ /* 0x000fe2000c101526 */
[----:B------:R-:W-:Y:S01]  /*50c0*/  LEA R8, P5, R91, R6, 0x1 ;  /* 0x000000065b087211 */ /* 0x000fe200078a08ff */
[-C--:B------:R-:W-:Y:S01]  /*50d0*/  FMUL R31, R31, R23.reuse ;  /* 0x000000171f1f7220 */ /* 0x080fe20000400000 */
[----:B------:R-:W-:Y:S01]  /*50e0*/  ISETP.GT.AND P3, PT, R3, 0x8, P3 ;  /* 0x000000080300780c */ /* 0x000fe20001f64270 */
[-C--:B------:R-:W-:Y:S01]  /*50f0*/  FMUL R32, R32, R23.reuse ;  /* 0x0000001720207220 */ /* 0x080fe20000400000 */
[----:B------:R-:W-:Y:S01]  /*5100*/  ISETP.GT.AND P0, PT, R4, 0x9, PT ;  /* 0x000000090400780c */ /* 0x000fe20003f04270 */
[----:B------:R-:W-:Y:S01]  /*5110*/  IMAD.X R9, R5, 0x1, R7, P5 ;  /* 0x0000000105097824 */ /* 0x000fe200028e0607 */
[----:B------:R-:W-:Y:S01]  /*5120*/  ISETP.GT.AND P4, PT, R3, RZ, P1 ;  /* 0x000000ff0300720c */ /* 0x000fe20000f84270 */
[-C--:B------:R-:W-:Y:S01]  /*5130*/  FMUL R33, R33, R23.reuse ;  /* 0x0000001721217220 */ /* 0x080fe20000400000 */
[----:B------:R-:W-:Y:S01]  /*5140*/  F2FP.F16.F32.PACK_AB R26, RZ, R26 ;  /* 0x0000001aff1a723e */ /* 0x000fe200000000ff */
[-C--:B------:R-:W-:Y:S01]  /*5150*/  FMUL R34, R34, R23.reuse ;  /* 0x0000001722227220 */ /* 0x080fe20000400000 */
[----:B------:R-:W-:Y:S01]  /*5160*/  ISETP.GT.AND P5, PT, R3, RZ, P0 ;  /* 0x000000ff0300720c */ /* 0x000fe200007a4270 */
[----:B------:R-:W-:Y:S01]  /*5170*/  FMUL R35, R35, R23 ;  /* 0x0000001723237220 */ /* 0x000fe20000400000 */
[----:B------:R-:W-:Y:S01]  /*5180*/  F2FP.F16.F32.PACK_AB R27, RZ, R27 ;  /* 0x0000001bff1b723e */ /* 0x000fe200000000ff */
[----:B------:R-:W-:Y:S01]  /*5190*/  @P2 STG.E.U16 desc[UR38][R8.64], R26 ;  /* 0x0000001a08002986 */ /* 0x000fe2000c101526 */
[----:B------:R-:W-:Y:S01]  /*51a0*/  F2FP.F16.F32.PACK_AB R28, RZ, R28 ;  /* 0x0000001cff1c723e */ /* 0x000fe200000000ff */
[-C--:B------:R-:W-:Y:S01]  /*51b0*/  FMUL R36, R36, R23.reuse ;  /* 0x0000001724247220 */ /* 0x080fe20000400000 */
[----:B------:R-:W-:Y:S01]  /*51c0*/  ISETP.GT.AND P2, PT, R3, 0x8, P1 ;  /* 0x000000080300780c */ /* 0x000fe20000f44270 */
[----:B------:R-:W-:Y:S01]  /*51d0*/  @P3 STG.E.U16 desc[UR38][R8.64+0x2], R27 ;  /* 0x0000021b08003986 */ /* 0x000fe2000c101526 */
[----:B------:R-:W-:Y:S01]  /*51e0*/  ISETP.GT.AND P1, PT, R4, 0x10, PT ;  /* 0x000000100400780c */ /* 0x000fe20003f24270 */
[----:B------:R-:W-:Y:S01]  /*51f0*/  FMUL R37, R37, R23 ;  /* 0x0000001725257220 */ /* 0x000fe20000400000 */
[----:B------:R-:W-:Y:S01]  /*5200*/  F2FP.F16.F32.PACK_AB R29, RZ, R29 ;  /* 0x0000001dff1d723e */ /* 0x000fe200000000ff */
[----:B------:R-:W-:Y:S01]  /*5210*/  @P4 STG.E.U16 desc[UR38][R6.64+0x10], R28 ;  /* 0x0000101c06004986 */ /* 0x000fe2000c101526 */
[C---:B------:R-:W-:Y:S01]  /*5220*/  ISETP.GT.AND P3, PT, R3.reuse, 0x8, P0 ;  /* 0x000000080300780c */ /* 0x040fe20000764270 */
[-C--:B------:R-:W-:Y:S01]  /*5230*/  FMUL R38, R38, R23.reuse ;  /* 0x0000001726267220 */ /* 0x080fe20000400000 */
[----:B------:R-:W-:Y:S01]  /*5240*/  ISETP.GT.AND P0, PT, R4, 0x11, PT ;  /* 0x000000110400780c */ /* 0x000fe20003f04270 */
[----:B------:R-:W-:Y:S01]  /*5250*/  @P5 STG.E.U16 desc[UR38][R6.64+0x12], R29 ;  /* 0x0000121d06005986 */ /* 0x000fe2000c101526 */
        /* <DEDUP_REMOVED lines=161> */
[----:B------:R-:W-:Y:S01]  /*5c70*/  FMUL R87, R87, R23 ;  /* 0x0000001757577220 */ /* 0x000fe20000400000 */
[----:B------:R-:W-:-:S02]  /*5c80*/  F2FP.F16.F32.PACK_AB R62, RZ, R62 ;  /* 0x0000003eff3e723e */ /* 0x000fc400000000ff */
[C---:B------:R-:W-:Y:S02]  /*5c90*/  ISETP.GT.AND P5, PT, R3.reuse, RZ, P0 ;  /* 0x000000ff0300720c */ /* 0x040fe400007a4270 */
[----:B------:R-:W-:Y:S01]  /*5ca0*/  F2FP.F16.F32.PACK_AB R63, RZ, R63 ;  /* 0x0000003fff3f723e */ /* 0x000fe200000000ff */
[----:B------:R-:W-:Y:S01]  /*5cb0*/  @P2 STG.E.U16 desc[UR38][R8.64+0x90], R62 ;  /* 0x0000903e08002986 */ /* 0x000fe2000c101526 */
[----:B------:R-:W-:Y:S02]  /*5cc0*/  F2FP.F16.F32.PACK_AB R64, RZ, R64 ;  /* 0x00000040ff40723e */ /* 0x000fe400000000ff */
[C---:B------:R-:W-:Y:S01]  /*5cd0*/  ISETP.GT.AND P2, PT, R3.reuse, 0x8, P1 ;  /* 0x000000080300780c */ /* 0x040fe20000f44270 */
[----:B------:R-:W-:Y:S01]  /*5ce0*/  @P3 STG.E.U16 desc[UR38][R8.64+0x92], R63 ;  /* 0x0000923f08003986 */ /* 0x000fe2000c101526 */
[----:B------:R-:W-:Y:S02]  /*5cf0*/  ISETP.GT.AND P1, PT, R4, 0x58, PT ;  /* 0x000000580400780c */ /* 0x000fe40003f24270 */
[----:B------:R-:W-:Y:S01]  /*5d00*/  F2FP.F16.F32.PACK_AB R65, RZ, R65 ;  /* 0x00000041ff41723e */ /* 0x000fe200000000ff */
[----:B------:R-:W-:Y:S01]  /*5d10*/  @P4 STG.E.U16 desc[UR38][R6.64+0xa0], R64 ;  /* 0x0000a04006004986 */ /* 0x000fe2000c101526 */
[----:B------:R-:W-:-:S02]  /*5d20*/  ISETP.GT.AND P3, PT, R3, 0x8, P0 ;  /* 0x000000080300780c */ /* 0x000fc40000764270 */
[----:B------:R-:W-:Y:S01]  /*5d30*/  ISETP.GT.AND P0, PT, R4, 0x59, PT ;  /* 0x000000590400780c */ /* 0x000fe20003f04270 */
[----:B------:R-:W-:Y:S01]  /*5d40*/  @P5 STG.E.U16 desc[UR38][R6.64+0xa2], R65 ;  /* 0x0000a24106005986 */ /* 0x000fe2000c101526 */
[C---:B------:R-:W-:Y:S02]  /*5d50*/  ISETP.GT.AND P4, PT, R3.reuse, RZ, P1 ;  /* 0x000000ff0300720c */ /* 0x040fe40000f84270 */
[----:B------:R-:W-:Y:S02]  /*5d60*/  F2FP.F16.F32.PACK_AB R66, RZ, R66 ;  /* 0x00000042ff42723e */ /* 0x000fe400000000ff */
[----:B------:R-:W-:Y:S02]  /*5d70*/  ISETP.GT.AND P5, PT, R3, RZ, P0 ;  /* 0x000000ff0300720c */ /* 0x000fe400007a4270 */
[----:B------:R-:W-:Y:S01]  /*5d80*/  F2FP.F16.F32.PACK_AB R67, RZ, R67 ;  /* 0x00000043ff43723e */ /* 0x000fe200000000ff */
[----:B------:R-:W-:Y:S01]  /*5d90*/  @P2 STG.E.U16 desc[UR38][R8.64+0xa0], R66 ;  /* 0x0000a04208002986 */ /* 0x000fe2000c101526 */
[----:B------:R-:W-:-:S02]  /*5da0*/  F2FP.F16.F32.PACK_AB R68, RZ, R68 ;  /* 0x00000044ff44723e */ /* 0x000fc400000000ff */
[C---:B------:R-:W-:Y:S01]  /*5db0*/  ISETP.GT.AND P2, PT, R3.reuse, 0x8, P1 ;  /* 0x000000080300780c */ /* 0x040fe20000f44270 */
[----:B------:R-:W-:Y:S01]  /*5dc0*/  @P3 STG.E.U16 desc[UR38][R8.64+0xa2], R67 ;  /* 0x0000a24308003986 */ /* 0x000fe2000c101526 */
[C---:B------:R-:W-:Y:S02]  /*5dd0*/  ISETP.GT.AND P1, PT, R4.reuse, 0x60, PT ;  /* 0x000000600400780c */ /* 0x040fe40003f24270 */
[----:B------:R-:W-:Y:S01]  /*5de0*/  F2FP.F16.F32.PACK_AB R69, RZ, R69 ;  /* 0x00000045ff45723e */ /* 0x000fe200000000ff */
[----:B------:R-:W-:Y:S01]  /*5df0*/  @P4 STG.E.U16 desc[UR38][R6.64+0xb0], R68 ;  /* 0x0000b04406004986 */ /* 0x000fe2000c101526 */
[C---:B------:R-:W-:Y:S02]  /*5e00*/  ISETP.GT.AND P3, PT, R3.reuse, 0x8, P0 ;  /* 0x000000080300780c */ /* 0x040fe40000764270 */
[----:B------:R-:W-:Y:S01]  /*5e10*/  ISETP.GT.AND P0, PT, R4, 0x61, PT ;  /* 0x000000610400780c */ /* 0x000fe20003f04270 */
[----:B------:R-:W-:Y:S01]  /*5e20*/  @P5 STG.E.U16 desc[UR38][R6.64+0xb2], R69 ;  /* 0x0000b24506005986 */ /* 0x000fe2000c101526 */
[----:B------:R-:W-:-:S02]  /*5e30*/  ISETP.GT.AND P4, PT, R3, RZ, P1 ;  /* 0x000000ff0300720c */ /* 0x000fc40000f84270 */
[C---:B------:R-:W-:Y:S02]  /*5e40*/  ISETP.GT.AND P5, PT, R3.reuse, RZ, P0 ;  /* 0x000000ff0300720c */ /* 0x040fe400007a4270 */
[----:B------:R-:W-:Y:S02]  /*5e50*/  F2FP.F16.F32.PACK_AB R70, RZ, R70 ;  /* 0x00000046ff46723e */ /* 0x000fe400000000ff */
[----:B------:R-:W-:Y:S02]  /*5e60*/  F2FP.F16.F32.PACK_AB R71, RZ, R71 ;  /* 0x00000047ff47723e */ /* 0x000fe400000000ff */
[----:B------:R-:W-:Y:S01]  /*5e70*/  F2FP.F16.F32.PACK_AB R72, RZ, R72 ;  /* 0x00000048ff48723e */ /* 0x000fe200000000ff */
[----:B------:R-:W-:Y:S01]  /*5e80*/  @P2 STG.E.U16 desc[UR38][R8.64+0xb0], R70 ;  /* 0x0000b04608002986 */ /* 0x000fe2000c101526 */
[----:B------:R-:W-:Y:S02]  /*5e90*/  F2FP.F16.F32.PACK_AB R73, RZ, R73 ;  /* 0x00000049ff49723e */ /* 0x000fe400000000ff */
[C---:B------:R-:W-:Y:S01]  /*5ea0*/  ISETP.GT.AND P1, PT, R3.reuse, 0x8, P1 ;  /* 0x000000080300780c */ /* 0x040fe20000f24270 */
[----:B------:R-:W-:Y:S01]  /*5eb0*/  @P3 STG.E.U16 desc[UR38][R8.64+0xb2], R71 ;  /* 0x0000b24708003986 */ /* 0x000fe2000c101526 */
[----:B------:R-:W-:-:S02]  /*5ec0*/  ISETP.GT.AND P2, PT, R3, 0x8, P0 ;  /* 0x000000080300780c */ /* 0x000fc40000744270 */
[C---:B------:R-:W-:Y:S01]  /*5ed0*/  ISETP.GT.AND P0, PT, R4.reuse, 0x69, PT ;  /* 0x000000690400780c */ /* 0x040fe20003f04270 */
[----:B------:R-:W-:Y:S01]  /*5ee0*/  @P4 STG.E.U16 desc[UR38][R6.64+0xc0], R72 ;  /* 0x0000c04806004986 */ /* 0x000fe2000c101526 */
[----:B------:R-:W-:Y:S02]  /*5ef0*/  ISETP.GT.AND P4, PT, R4, 0x68, PT ;  /* 0x000000680400780c */ /* 0x000fe40003f84270 */
[----:B------:R-:W-:Y:S01]  /*5f00*/  F2FP.F16.F32.PACK_AB R74, RZ, R74 ;  /* 0x0000004aff4a723e */ /* 0x000fe200000000ff */
[----:B------:R-:W-:Y:S01]  /*5f10*/  @P5 STG.E.U16 desc[UR38][R6.64+0xc2], R73 ;  /* 0x0000c24906005986 */ /* 0x000fe2000c101526 */
[C---:B------:R-:W-:Y:S02]  /*5f20*/  ISETP.GT.AND P5, PT, R3.reuse, RZ, P4 ;  /* 0x000000ff0300720c */ /* 0x040fe400027a4270 */
[----:B------:R-:W-:Y:S01]  /*5f30*/  ISETP.GT.AND P3, PT, R3, RZ, P0 ;  /* 0x000000ff0300720c */ /* 0x000fe20000764270 */
[----:B------:R-:W-:Y:S01]  /*5f40*/  @P1 STG.E.U16 desc[UR38][R8.64+0xc0], R74 ;  /* 0x0000c04a08001986 */ /* 0x000fe2000c101526 */
[----:B------:R-:W-:-:S02]  /*5f50*/  F2FP.F16.F32.PACK_AB R75, RZ, R75 ;  /* 0x0000004bff4b723e */ /* 0x000fc400000000ff */
[----:B------:R-:W-:Y:S02]  /*5f60*/  F2FP.F16.F32.PACK_AB R76, RZ, R76 ;  /* 0x0000004cff4c723e */ /* 0x000fe400000000ff */
[C---:B------:R-:W-:Y:S01]  /*5f70*/  ISETP.GT.AND P4, PT, R3.reuse, 0x8, P4 ;  /* 0x000000080300780c */ /* 0x040fe20002784270 */
[----:B------:R-:W-:Y:S01]  /*5f80*/  @P2 STG.E.U16 desc[UR38][R8.64+0xc2], R75 ;  /* 0x0000c24b08002986 */ /* 0x000fe2000c101526 */
[----:B------:R-:W-:Y:S02]  /*5f90*/  F2FP.F16.F32.PACK_AB R77, RZ, R77 ;  /* 0x0000004dff4d723e */ /* 0x000fe400000000ff */
[C---:B------:R-:W-:Y:S01]  /*5fa0*/  ISETP.GT.AND P2, PT, R4.reuse, 0x71, PT ;  /* 0x000000710400780c */ /* 0x040fe20003f44270 */
[----:B------:R-:W-:Y:S01]  /*5fb0*/  @P5 STG.E.U16 desc[UR38][R6.64+0xd0], R76 ;  /* 0x0000d04c06005986 */ /* 0x000fe2000c101526 */
[----:B------:R-:W-:Y:S02]  /*5fc0*/  ISETP.GT.AND P5, PT, R3, 0x8, P0 ;  /* 0x000000080300780c */ /* 0x000fe400007a4270 */
[C---:B------:R-:W-:Y:S01]  /*5fd0*/  ISETP.GT.AND P1, PT, R4.reuse, 0x78, PT ;  /* 0x000000780400780c */ /* 0x040fe20003f24270 */
[----:B------:R-:W-:Y:S01]  /*5fe0*/  @P3 STG.E.U16 desc[UR38][R6.64+0xd2], R77 ;  /* 0x0000d24d06003986 */ /* 0x000fe2000c101526 */
[----:B------:R-:W-:-:S02]  /*5ff0*/  ISETP.GT.AND P3, PT, R4, 0x70, PT ;  /* 0x000000700400780c */ /* 0x000fc40003f64270 */
[----:B------:R-:W-:Y:S01]  /*6000*/  ISETP.GT.AND P0, PT, R4, 0x79, PT ;  /* 0x000000790400780c */ /* 0x000fe20003f04270 */
[----:B------:R-:W-:Y:S01]  /*6010*/  @P4 IMAD.MOV.U32 R4, RZ, RZ, R8 ;  /* 0x000000ffff044224 */ /* 0x000fe200078e0008 */
[----:B------:R-:W-:Y:S01]  /*6020*/  F2FP.F16.F32.PACK_AB R78, RZ, R78 ;  /* 0x0000004eff4e723e */ /* 0x000fe200000000ff */
[----:B------:R-:W-:Y:S01]  /*6030*/  @P4 IMAD.MOV.U32 R5, RZ, RZ, R9 ;  /* 0x000000ffff054224 */ /* 0x000fe200078e0009 */
[----:B------:R-:W-:Y:S02]  /*6040*/  F2FP.F16.F32.PACK_AB R79, RZ, R79 ;  /* 0x0000004fff4f723e */ /* 0x000fe400000000ff */
[----:B------:R-:W-:Y:S02]  /*6050*/  F2FP.F16.F32.PACK_AB R80, RZ, R80 ;  /* 0x00000050ff50723e */ /* 0x000fe400000000ff */
[----:B------:R0:W-:Y:S01]  /*6060*/  @P4 STG.E.U16 desc[UR38][R4.64+0xd0], R78 ;  /* 0x0000d04e04004986 */ /* 0x0001e2000c101526 */
[----:B------:R-:W-:Y:S02]  /*6070*/  ISETP.GT.AND P4, PT, R3, RZ, P2 ;  /* 0x000000ff0300720c */ /* 0x000fe40001784270 */
[----:B------:R-:W-:-:S02]  /*6080*/  F2FP.F16.F32.PACK_AB R81, RZ, R81 ;  /* 0x00000051ff51723e */ /* 0x000fc400000000ff */
[----:B------:R-:W-:Y:S02]  /*6090*/  ISETP.GT.AND P2, PT, R3, 0x8, P2 ;  /* 0x000000080300780c */ /* 0x000fe40001744270 */
[----:B------:R-:W-:Y:S02]  /*60a0*/  F2FP.F16.F32.PACK_AB R82, RZ, R82 ;  /* 0x00000052ff52723e */ /* 0x000fe400000000ff */
[----:B------:R-:W-:Y:S02]  /*60b0*/  F2FP.F16.F32.PACK_AB R83, RZ, R83 ;  /* 0x00000053ff53723e */ /* 0x000fe400000000ff */
[----:B------:R-:W-:Y:S01]  /*60c0*/  F2FP.F16.F32.PACK_AB R84, RZ, R84 ;  /* 0x00000054ff54723e */ /* 0x000fe200000000ff */
[----:B0-----:R-:W-:Y:S01]  /*60d0*/  @P5 IMAD.MOV.U32 R4, RZ, RZ, R8 ;  /* 0x000000ffff045224 */ /* 0x001fe200078e0008 */
[----:B------:R-:W-:Y:S01]  /*60e0*/  F2FP.F16.F32.PACK_AB R85, RZ, R85 ;  /* 0x00000055ff55723e */ /* 0x000fe200000000ff */
[----:B------:R-:W-:Y:S01]  /*60f0*/  @P5 IMAD.MOV.U32 R5, RZ, RZ, R9 ;  /* 0x000000ffff055224 */ /* 0x000fe200078e0009 */
[----:B------:R-:W-:-:S02]  /*6100*/  F2FP.F16.F32.PACK_AB R86, RZ, R86 ;  /* 0x00000056ff56723e */ /* 0x000fc400000000ff */
[----:B------:R-:W-:Y:S02]  /*6110*/  F2FP.F16.F32.PACK_AB R87, RZ, R87 ;  /* 0x00000057ff57723e */ /* 0x000fe400000000ff */
[----:B------:R0:W-:Y:S01]  /*6120*/  @P5 STG.E.U16 desc[UR38][R4.64+0xd2], R79 ;  /* 0x0000d24f04005986 */ /* 0x0001e2000c101526 */
[C---:B------:R-:W-:Y:S02]  /*6130*/  ISETP.GT.AND P5, PT, R3.reuse, RZ, P3 ;  /* 0x000000ff0300720c */ /* 0x040fe40001fa4270 */
[----:B------:R-:W-:-:S11]  /*6140*/  ISETP.GT.AND P3, PT, R3, 0x8, P3 ;  /* 0x000000080300780c */ /* 0x000fd60001f64270 */
[----:B0-----:R-:W-:Y:S02]  /*6150*/  @P5 IMAD.MOV.U32 R4, RZ, RZ, R6 ;  /* 0x000000ffff045224 */ /* 0x001fe400078e0006 */
[----:B------:R-:W-:-:S05]  /*6160*/  @P5 IMAD.MOV.U32 R5, RZ, RZ, R7 ;  /* 0x000000ffff055224 */ /* 0x000fca00078e0007 */
[----:B------:R0:W-:Y:S01]  /*6170*/  @P5 STG.E.U16 desc[UR38][R4.64+0xe0], R80 ;  /* 0x0000e05004005986 */ /* 0x0001e2000c101526 */
[C---:B------:R-:W-:Y:S02]  /*6180*/  ISETP.GT.AND P5, PT, R3.reuse, RZ, P0 ;  /* 0x000000ff0300720c */ /* 0x040fe400007a4270 */
[----:B------:R-:W-:Y:S01]  /*6190*/  ISETP.GT.AND P0, PT, R3, 0x8, P0 ;  /* 0x000000080300780c */ /* 0x000fe20000704270 */
[----:B0-----:R-:W-:Y:S02]  /*61a0*/  @P4 IMAD.MOV.U32 R4, RZ, RZ, R6 ;  /* 0x000000ffff044224 */ /* 0x001fe400078e0006 */
[----:B------:R-:W-:-:S05]  /*61b0*/  @P4 IMAD.MOV.U32 R5, RZ, RZ, R7 ;  /* 0x000000ffff054224 */ /* 0x000fca00078e0007 */
[----:B------:R0:W-:Y:S01]  /*61c0*/  @P4 STG.E.U16 desc[UR38][R4.64+0xe2], R81 ;  /* 0x0000e25104004986 */ /* 0x0001e2000c101526 */
[C---:B------:R-:W-:Y:S02]  /*61d0*/  ISETP.GT.AND P4, PT, R3.reuse, RZ, P1 ;  /* 0x000000ff0300720c */ /* 0x040fe40000f84270 */
[----:B------:R-:W-:Y:S01]  /*61e0*/  ISETP.GT.AND P1, PT, R3, 0x8, P1 ;  /* 0x000000080300780c */ /* 0x000fe20000f24270 */
[----:B0-----:R-:W-:Y:S02]  /*61f0*/  @P3 IMAD.MOV.U32 R4, RZ, RZ, R8 ;  /* 0x000000ffff043224 */ /* 0x001fe400078e0008 */
[----:B------:R-:W-:-:S05]  /*6200*/  @P3 IMAD.MOV.U32 R5, RZ, RZ, R9 ;  /* 0x000000ffff053224 */ /* 0x000fca00078e0009 */
[----:B------:R0:W-:Y:S02]  /*6210*/  @P3 STG.E.U16 desc[UR38][R4.64+0xe0], R82 ;  /* 0x0000e05204003986 */ /* 0x0001e4000c101526 */
[----:B0-----:R-:W-:Y:S02]  /*6220*/  @P2 IMAD.MOV.U32 R4, RZ, RZ, R8 ;  /* 0x000000ffff042224 */ /* 0x001fe400078e0008 */
[----:B------:R-:W-:-:S05]  /*6230*/  @P2 IMAD.MOV.U32 R5, RZ, RZ, R9 ;  /* 0x000000ffff052224 */ /* 0x000fca00078e0009 */
[----:B------:R0:W-:Y:S02]  /*6240*/  @P2 STG.E.U16 desc[UR38][R4.64+0xe2], R83 ;  /* 0x0000e25304002986 */ /* 0x0001e4000c101526 */
[----:B0-----:R-:W-:Y:S02]  /*6250*/  @P4 IMAD.MOV.U32 R4, RZ, RZ, R6 ;  /* 0x000000ffff044224 */ /* 0x001fe400078e0006 */
[----:B------:R-:W-:-:S05]  /*6260*/  @P4 IMAD.MOV.U32 R5, RZ, RZ, R7 ;  /* 0x000000ffff054224 */ /* 0x000fca00078e0007 */
[----:B------:R0:W-:Y:S04]  /*6270*/  @P4 STG.E.U16 desc[UR38][R4.64+0xf0], R84 ;  /* 0x0000f05404004986 */ /* 0x0001e8000c101526 */
[----:B------:R1:W-:Y:S01]  /*6280*/  @P5 STG.E.U16 desc[UR38][R6.64+0xf2], R85 ;  /* 0x0000f25506005986 */ /* 0x0003e2000c101526 */
[----:B0-----:R-:W-:Y:S02]  /*6290*/  @P1 IMAD.MOV.U32 R4, RZ, RZ, R8 ;  /* 0x000000ffff041224 */ /* 0x001fe400078e0008 */
[----:B------:R-:W-:-:S05]  /*62a0*/  @P1 IMAD.MOV.U32 R5, RZ, RZ, R9 ;  /* 0x000000ffff051224 */ /* 0x000fca00078e0009 */
[----:B------:R1:W-:Y:S04]  /*62b0*/  @P1 STG.E.U16 desc[UR38][R4.64+0xf0], R86 ;  /* 0x0000f05604001986 */ /* 0x0003e8000c101526 */
[----:B------:R1:W-:Y:S02]  /*62c0*/  @P0 STG.E.U16 desc[UR38][R8.64+0xf2], R87 ;  /* 0x0000f25708000986 */ /* 0x0003e4000c101526 */
.L_x_160:
[----:B------:R-:W-:Y:S05]  /*62d0*/  BSYNC B0 ;  /* 0x0000000000007941 */ /* 0x000fea0003800000 */
.L_x_34:
[----:B------:R-:W-:Y:S01]  /*62e0*/  IADD3 R16, P0, R16, UR36, RZ ;  /* 0x0000002410107c10 */ /* 0x000fe2000ff1e0ff */
[----:B------:R-:W-:Y:S01]  /*62f0*/  ULDC.64 UR4, c[0x0][0x650] ;  /* 0x0001940000047ab9 */ /* 0x000fe20000000a00 */
[----:B------:R-:W-:Y:S01]  /*6300*/  PRMT R3, RZ, 0x7610, R3 ;  /* 0x00007610ff037816 */ /* 0x000fe20000000003 */
[----:B------:R-:W-:Y:S01]  /*6310*/  IMAD.MOV.U32 R100, RZ, RZ, -0x1 ;  /* 0xffffffffff647424 */ /* 0x000fe200078e00ff */
[----:B------:R-:W-:Y:S01]  /*6320*/  IADD3.X R17, R17, UR42, RZ, P0, !PT ;  /* 0x0000002a11117c10 */ /* 0x000fe200087fe4ff */
[----:B------:R-:W-:Y:S01]  /*6330*/  IMAD.MOV.U32 R101, RZ, RZ, -0x1 ;  /* 0xffffffffff657424 */ /* 0x000fe200078e00ff */
[----:B------:R-:W-:-:S04]  /*6340*/  ISETP.GE.U32.AND P0, PT, R16, UR4, PT ;  /* 0x0000000410007c0c */ /* 0x000fc8000bf06070 */
[----:B------:R-:W-:-:S13]  /*6350*/  ISETP.GE.U32.AND.EX P0, PT, R17, UR5, PT, P0 ;  /* 0x0000000511007c0c */ /* 0x000fda000bf06100 */
[----:B------:R-:W-:Y:S05]  /*6360*/  @P0 BRA `(.L_x_161) ;  /* 0x00000004004c0947 */ /* 0x000fea0003800000 */
[----:B------:R-:W0:Y:S01]  /*6370*/  LDC.64 R10, c[0x0][0x628] ;  /* 0x00018a00ff0a7b82 */ /* 0x000e220000000a00 */
[----:B---3--:R-:W3:Y:S01]  /*6380*/  S2R R12, SR_CTAID.X ;  /* 0x00000000000c7919 */ /* 0x008ee20000002500 */
[----:B-12-4-:R-:W-:Y:S02]  /*6390*/  IMAD.MOV.U32 R8, RZ, RZ, R16 ;  /* 0x000000ffff087224 */ /* 0x016fe400078e0010 */
[----:B------:R-:W-:Y:S01]  /*63a0*/  IMAD.MOV.U32 R9, RZ, RZ, R17 ;  /* 0x000000ffff097224 */ /* 0x000fe200078e0011 */
[----:B------:R-:W1:Y:S03]  /*63b0*/  S2R R20, SR_CTAID.Y ;  /* 0x0000000000147919 */ /* 0x000e660000002600 */
[----:B------:R-:W2:Y:S08]  /*63c0*/  LDC R0, c[0x0][0x630] ;  /* 0x00018c00ff007b82 */ /* 0x000eb00000000800 */
[----:B------:R-:W4:Y:S01]  /*63d0*/  LDC.64 R14, c[0x0][0x620] ;  /* 0x00018800ff0e7b82 */ /* 0x000f220000000a00 */
[----:B0-----:R-:W-:-:S04]  /*63e0*/  ISETP.NE.U32.AND P0, PT, R10, RZ, PT ;  /* 0x000000ff0a00720c */ /* 0x001fc80003f05070 */
[----:B------:R-:W-:-:S13]  /*63f0*/  ISETP.NE.AND.EX P0, PT, R11, RZ, PT, P0 ;  /* 0x000000ff0b00720c */ /* 0x000fda0003f05300 */
[----:B-1234-:R-:W-:Y:S05]  /*6400*/  @!P0 BRA `(.L_x_162) ;  /* 0x0000000000288947 */ /* 0x01efea0003800000 */
        /* <DEDUP_REMOVED lines=10> */
.L_x_162:
[-CC-:B------:R-:W-:Y:S01]  /*64b0*/  SHF.R.U64 R101, R8, R0.reuse, R9.reuse ;  /* 0x0000000008657219 */ /* 0x180fe20000001209 */
[----:B------:R-:W0:Y:S01]  /*64c0*/  LDC.64 R26, c[0x0][0x640] ;  /* 0x00019000ff1a7b82 */ /* 0x000e220000000a00 */
[----:B------:R-:W-:Y:S01]  /*64d0*/  SHF.R.U32.HI R0, RZ, R0, R9 ;  /* 0x00000000ff007219 */ /* 0x000fe20000011609 */
[----:B------:R-:W-:Y:S01]  /*64e0*/  ULDC UR4, c[0x0][0x150] ;  /* 0x0000540000047ab9 */ /* 0x000fe20000000800 */
[----:B------:R-:W-:Y:S02]  /*64f0*/  IADD3 R3, P0, RZ, -R101, RZ ;  /* 0x80000065ff037210 */ /* 0x000fe40007f1e0ff */
[----:B------:R-:W-:-:S03]  /*6500*/  I2FP.F32.U32 R7, R12 ;  /* 0x0000000c00077245 */ /* 0x000fc60000201000 */
[----:B------:R-:W1:Y:S01]  /*6510*/  LDC R6, c[0x0][0x618] ;  /* 0x00018600ff067b82 */ /* 0x000e620000000800 */
[----:B------:R-:W-:Y:S02]  /*6520*/  IMAD.X R5, RZ, RZ, ~R0, P0 ;  /* 0x000000ffff057224 */ /* 0x000fe400000e0e00 */
[----:B------:R-:W-:Y:S01]  /*6530*/  FMUL R7, R7, UR4 ;  /* 0x0000000407077c20 */ /* 0x000fe20008400000 */
[----:B------:R-:W-:Y:S01]  /*6540*/  ULDC UR4, c[0x0][0x154] ;  /* 0x0000550000047ab9 */ /* 0x000fe20000000800 */
[-C--:B------:R-:W-:Y:S02]  /*6550*/  IMAD R0, R5, R14.reuse, RZ ;  /* 0x0000000e05007224 */ /* 0x080fe400078e02ff */
[C---:B------:R-:W-:Y:S01]  /*6560*/  IMAD.WIDE.U32 R4, R3.reuse, R14, R16 ;  /* 0x0000000e03047225 */ /* 0x040fe200078e0010 */
[----:B------:R-:W2:Y:S01]  /*6570*/  LDC R8, c[0x0][0x608] ;  /* 0x00018200ff087b82 */ /* 0x000ea20000000800 */
[----:B------:R-:W3:Y:S02]  /*6580*/  F2I.U32.TRUNC.NTZ R7, R7 ;  /* 0x0000000700077305 */ /* 0x000ee4000020f000 */
[----:B------:R-:W-:Y:S01]  /*6590*/  IMAD R3, R3, R15, R0 ;  /* 0x0000000f03037224 */ /* 0x000fe200078e0200 */
[----:B------:R-:W-:-:S03]  /*65a0*/  I2FP.F32.U32 R0, R20 ;  /* 0x0000001400007245 */ /* 0x000fc60000201000 */
[----:B------:R-:W-:Y:S01]  /*65b0*/  IMAD.IADD R3, R5, 0x1, R3 ;  /* 0x0000000105037824 */ /* 0x000fe200078e0203 */
[----:B------:R-:W4:Y:S01]  /*65c0*/  LDC R11, c[0x0][0x658] ;  /* 0x00019600ff0b7b82 */ /* 0x000f220000000800 */
[----:B0-----:R-:W-:-:S04]  /*65d0*/  ISETP.NE.U32.AND P0, PT, R26, RZ, PT ;  /* 0x000000ff1a00720c */ /* 0x001fc80003f05070 */
[----:B------:R-:W-:-:S03]  /*65e0*/  ISETP.NE.AND.EX P0, PT, R27, RZ, PT, P0 ;  /* 0x000000ff1b00720c */ /* 0x000fc60003f05300 */
[----:B------:R-:W0:Y:S01]  /*65f0*/  LDC R9, c[0x0][0x144] ;  /* 0x00005100ff097b82 */ /* 0x000e220000000800 */
[-C--:B-1----:R-:W-:Y:S01]  /*6600*/  SHF.R.U64 R10, R4, R6.reuse, R3 ;  /* 0x00000006040a7219 */ /* 0x082fe20000001203 */
[----:B---3--:R-:W-:Y:S01]  /*6610*/  IMAD.MOV R7, RZ, RZ, -R7 ;  /* 0x000000ffff077224 */ /* 0x008fe200078e0a07 */
[----:B------:R-:W-:Y:S01]  /*6620*/  SHF.R.U32.HI R3, RZ, R6, R3 ;  /* 0x00000006ff037219 */ /* 0x000fe20000011603 */
[----:B------:R-:W-:-:S04]  /*6630*/  FMUL R6, R0, UR4 ;  /* 0x0000000400067c20 */ /* 0x000fc80008400000 */
[----:B------:R-:W1:Y:S01]  /*6640*/  LDC R21, c[0x0][0x148] ;  /* 0x00005200ff157b82 */ /* 0x000e620000000800 */
[----:B------:R3:W0:Y:S01]  /*6650*/  F2I.U32.TRUNC.NTZ R14, R6 ;  /* 0x00000006000e7305 */ /* 0x000622000020f000 */
[-CC-:B--2---:R-:W-:Y:S02]  /*6660*/  SHF.R.U64 R13, R10, R8.reuse, R3.reuse ;  /* 0x000000080a0d7219 */ /* 0x184fe40000001203 */
[----:B------:R-:W-:-:S04]  /*6670*/  SHF.R.U32.HI R0, RZ, R8, R3 ;  /* 0x00000008ff007219 */ /* 0x000fc80000011603 */
[----:B-----5:R-:W2:Y:S01]  /*6680*/  LDC R24, c[0x0][0x648] ;  /* 0x00019200ff187b82 */ /* 0x020ea20000000800 */
[-CC-:B----4-:R-:W-:Y:S02]  /*6690*/  SHF.R.U64 R15, R13, R11.reuse, R0.reuse ;  /* 0x0000000b0d0f7219 */ /* 0x190fe40000001200 */
[----:B------:R-:W-:-:S03]  /*66a0*/  SHF.R.U32.HI R5, RZ, R11, R0 ;  /* 0x0000000bff057219 */ /* 0x000fc60000011600 */
[----:B------:R-:W-:Y:S02]  /*66b0*/  IMAD.MOV.U32 R4, RZ, RZ, R15 ;  /* 0x000000ffff047224 */ /* 0x000fe400078e000f */
[----:B------:R-:W4:Y:S01]  /*66c0*/  LDC R28, c[0x0][0x638] ;  /* 0x00018e00ff1c7b82 */ /* 0x000f220000000800 */
[----:B0-----:R-:W-:-:S07]  /*66d0*/  IMAD R25, R9, R7, R12 ;  /* 0x0000000709197224 */ /* 0x001fce00078e020c */
[----:B------:R-:W0:Y:S08]  /*66e0*/  LDC R29, c[0x0][0x610] ;  /* 0x00018400ff1d7b82 */ /* 0x000e300000000800 */
[----:B------:R-:W0:Y:S01]  /*66f0*/  LDC R30, c[0x0][0x600] ;  /* 0x00018000ff1e7b82 */ /* 0x000e220000000800 */
[----:B-123--:R-:W-:Y:S05]  /*6700*/  @!P0 BRA `(.L_x_163) ;  /* 0x0000000000288947 */ /* 0x00efea0003800000 */
[----:B------:R-:W1:Y:S02]  /*6710*/  LDC R0, c[0x0][0x64c] ;  /* 0x00019300ff007b82 */ /* 0x000e640000000800 */
[----:B-1----:R-:W-:-:S05]  /*6720*/  IADD3 R3, P0, R15, R0, RZ ;  /* 0x000000000f037210 */ /* 0x002fca0007f1e0ff */
        /* <DEDUP_REMOVED lines=8> */
.L_x_163:
[----:B------:R-:W-:Y:S01]  /*67b0*/  ISETP.NE.AND P0, PT, R2, 0x1, PT ;  /* 0x000000010200780c */ /* 0x000fe20003f05270 */
[----:B------:R-:W-:Y:S01]  /*67c0*/  IMAD.MOV R14, RZ, RZ, -R14 ;  /* 0x000000ffff0e7224 */ /* 0x000fe200078e0a0e */
[----:B------:R-:W-:Y:S02]  /*67d0*/  SHF.R.U64 R3, R4, R24, R5 ;  /* 0x0000001804037219 */ /* 0x000fe40000001205 */
[----:B------:R-:W-:Y:S02]  /*67e0*/  LOP3.LUT R0, R13, R98, RZ, 0xc0, !PT ;  /* 0x000000620d007212 */ /* 0x000fe400078ec0ff */
[----:B------:R-:W-:Y:S01]  /*67f0*/  LOP3.LUT R10, R10, R97, RZ, 0xc0, !PT ;  /* 0x000000610a0a7212 */ /* 0x000fe200078ec0ff */
[----:B------:R-:W-:Y:S02]  /*6800*/  IMAD.MOV R4, RZ, RZ, -R3 ;  /* 0x000000ffff047224 */ /* 0x000fe400078e0a03 */
[----:B------:R-:W-:Y:S02]  /*6810*/  IMAD R0, R93, R3, R0 ;  /* 0x000000035d007224 */ /* 0x000fe400078e0200 */
[----:B----4-:R-:W-:-:S02]  /*6820*/  IMAD R3, R4, R28, R15 ;  /* 0x0000001c04037224 */ /* 0x010fc400078e020f */
[----:B------:R-:W-:Y:S02]  /*6830*/  @P0 IMAD R25, R21, R14, R20 ;  /* 0x0000000e15190224 */ /* 0x000fe400078e0214 */
[----:B0-----:R-:W-:Y:S02]  /*6840*/  IMAD R5, R3, R30, R10 ;  /* 0x0000001e03057224 */ /* 0x001fe400078e020a */
[----:B------:R-:W-:Y:S02]  /*6850*/  IMAD R0, R0, R29, R25 ;  /* 0x0000001d00007224 */ /* 0x000fe400078e0219 */
[----:B------:R-:W-:-:S03]  /*6860*/  IMAD.MOV.U32 R4, RZ, RZ, 0x1 ;  /* 0x00000001ff047424 */ /* 0x000fc600078e00ff */
[----:B------:R-:W-:Y:S02]  /*6870*/  SEL R100, R5, R0, !P0 ;  /* 0x0000000005647207 */ /* 0x000fe40004000000 */
[----:B------:R-:W-:Y:S02]  /*6880*/  PRMT R3, R4, 0x7610, R3 ;  /* 0x0000761004037816 */ /* 0x000fe40000000003 */
[----:B------:R-:W-:-:S07]  /*6890*/  SEL R0, R0, R5, !P0 ;  /* 0x0000000500007207 */ /* 0x000fce0004000000 */
.L_x_161:
[----:B------:R-:W-:Y:S01]  /*68a0*/  UIMAD.WIDE.U32 UR4, UR41, 0x24924925, URZ ;  /* 0x24924925290478a5 */ /* 0x000fe2000f8e003f */
[----:B------:R-:W-:Y:S01]  /*68b0*/  LOP3.LUT P0, RZ, R3, 0xff, RZ, 0xc0, !PT ;  /* 0x000000ff03ff7812 */ /* 0x000fe2000780c0ff */
[----:B------:R-:W-:Y:S02]  /*68c0*/  IMAD.MOV.U32 R103, RZ, RZ, R0 ;  /* 0x000000ffff677224 */ /* 0x000fe400078e0000 */
[----:B------:R-:W-:-:S04]  /*68d0*/  UIADD3 UR4, UR41, -UR5, URZ ;  /* 0x8000000529047290 */ /* 0x000fc8000fffe03f */
[----:B------:R-:W-:-:S04]  /*68e0*/  ULEA.HI UR4, UR4, UR5, URZ, 0x1f ;  /* 0x0000000504047291 */ /* 0x000fc8000f8ff83f */
[----:B------:R-:W-:-:S04]  /*68f0*/  USHF.R.U32.HI UR4, URZ, 0x2, UR4 ;  /* 0x000000023f047899 */ /* 0x000fc80008011604 */
[----:B------:R-:W-:Y:S01]  /*6900*/  UIMAD UR41, UR4, -0x7, UR41 ;  /* 0xfffffff9042978a4 */ /* 0x000fe2000f8e0229 */
[----:B------:R-:W-:Y:S11]  /*6910*/  @P0 BRA `(.L_x_164) ;  /* 0xffffffa800f00947 */ /* 0x000ff6000383ffff */
[----:B------:R-:W-:Y:S05]  /*6920*/  EXIT ;  /* 0x000000000000794d */ /* 0x000fea0003800000 */
.L_x_7:
        /* <DEDUP_REMOVED lines=26> */
.L_x_166:
[----:B------:R-:W0:Y:S01]  /*6ad0*/  LDC.64 R28, c[0x0][0x640] ;  /* 0x00019000ff1c7b82 */ /* 0x000e220000000a00 */
[-CC-:B------:R-:W-:Y:S01]  /*6ae0*/  SHF.R.U64 R21, R14, R8.reuse, R15.reuse ;  /* 0x000000080e157219 */ /* 0x180fe2000000120f */
[----:B------:R-:W-:Y:S01]  /*6af0*/  IMAD.MOV.U32 R31, RZ, RZ, 0x1 ;  /* 0x00000001ff1f7424 */ /* 0x000fe200078e00ff */
[----:B------:R-:W-:Y:S02]  /*6b00*/  SHF.R.U32.HI R7, RZ, R8, R15 ;  /* 0x00000008ff077219 */ /* 0x000fe4000001160f */
[----:B------:R-:W-:-:S03]  /*6b10*/  IADD3 R13, P0, RZ, -R21, RZ ;  /* 0x80000015ff0d7210 */ /* 0x000fc60007f1e0ff */
[----:B------:R-:W1:Y:S02]  /*6b20*/  LDC R12, c[0x0][0x618] ;  /* 0x00018600ff0c7b82 */ /* 0x000e640000000800 */
[----:B------:R-:W-:Y:S02]  /*6b30*/  IMAD.X R7, RZ, RZ, ~R7, P0 ;  /* 0x000000ffff077224 */ /* 0x000fe400000e0e07 */
[----:B------:R-:W-:-:S04]  /*6b40*/  IMAD.WIDE.U32 R10, R13, R24, R16 ;  /* 0x000000180d0a7225 */ /* 0x000fc800078e0010 */
[----:B------:R-:W2:Y:S01]  /*6b50*/  LDC R14, c[0x0][0x608] ;  /* 0x00018200ff0e7b82 */ /* 0x000ea20000000800 */
[----:B------:R-:W-:-:S04]  /*6b60*/  IMAD R8, R7, R24, RZ ;  /* 0x0000001807087224 */ /* 0x000fc800078e02ff */
[----:B------:R-:W-:-:S03]  /*6b70*/  IMAD R7, R13, R25, R8 ;  /* 0x000000190d077224 */ /* 0x000fc600078e0208 */
[----:B------:R-:W3:Y:S01]  /*6b80*/  LDC R26, c[0x0][0x658] ;  /* 0x00019600ff1a7b82 */ /* 0x000ee20000000800 */
[----:B------:R-:W-:Y:S01]  /*6b90*/  IMAD.IADD R7, R11, 0x1, R7 ;  /* 0x000000010b077824 */ /* 0x000fe200078e0207 */
[----:B0-----:R-:W-:Y:S01]  /*6ba0*/  ISETP.NE.U32.AND P0, PT, R28, RZ, PT ;  /* 0x000000ff1c00720c */ /* 0x001fe20003f05070 */
[----:B------:R-:W-:-:S03]  /*6bb0*/  IMAD.MOV.U32 R11, RZ, RZ, -0x1 ;  /* 0xffffffffff0b7424 */ /* 0x000fc600078e00ff */
        /* <DEDUP_REMOVED lines=8> */
[-C--:B---3--:R-:W-:Y:S02]  /*6c40*/  SHF.L.U32 R10, R11, R26.reuse, RZ ;  /* 0x0000001a0b0a7219 */ /* 0x088fe400000006ff */
[--C-:B------:R-:W-:Y:S02]  /*6c50*/  SHF.R.U64 R24, R22, R26, R7.reuse ;  /* 0x0000001a16187219 */ /* 0x100fe40000001207 */
[----:B------:R-:W-:Y:S02]  /*6c60*/  LOP3.LUT R33, RZ, R10, RZ, 0x33, !PT ;  /* 0x0000000aff217212 */ /* 0x000fe400078e33ff */
[----:B------:R-:W-:Y:S01]  /*6c70*/  SHF.R.U32.HI R11, RZ, R26, R7 ;  /* 0x0000001aff0b7219 */ /* 0x000fe20000011607 */
[----:B------:R-:W3:Y:S01]  /*6c80*/  LDC R30, c[0x0][0x610] ;  /* 0x00018400ff1e7b82 */ /* 0x000ee20000000800 */
[----:B------:R-:W-:Y:S01]  /*6c90*/  IMAD.MOV.U32 R10, RZ, RZ, R24 ;  /* 0x000000ffff0a7224 */ /* 0x000fe200078e0018 */
[----:B------:R-:W-:Y:S06]  /*6ca0*/  @!P0 BRA `(.L_x_167) ;  /* 0x0000000000288947 */ /* 0x000fec0003800000 */
        /* <DEDUP_REMOVED lines=10> */
.L_x_167:
[----:B------:R-:W-:Y:S02]  /*6d50*/  ISETP.NE.AND P0, PT, R2, 0x1, PT ;  /* 0x000000010200780c */ /* 0x000fe40003f05270 */
[----:B-1----:R-:W-:Y:S01]  /*6d60*/  SHF.R.U64 R8, R10, R8, R11 ;  /* 0x000000080a087219 */ /* 0x002fe2000000120b */
[----:B0-----:R-:W-:Y:S01]  /*6d70*/  VIADD R11, R25, 0xffffffff ;  /* 0xffffffff190b7836 */ /* 0x001fe20000000000 */
[----:B------:R-:W-:Y:S02]  /*6d80*/  SHF.L.U32 R31, R31, R26, RZ ;  /* 0x0000001a1f1f7219 */ /* 0x000fe400000006ff */
[----:B------:R-:W-:Y:S01]  /*6d90*/  LOP3.LUT R5, R22, R33, RZ, 0xc0, !PT ;  /* 0x0000002116057212 */ /* 0x000fe200078ec0ff */
[----:B------:R-:W-:-:S04]  /*6da0*/  IMAD.MOV R7, RZ, RZ, -R8 ;  /* 0x000000ffff077224 */ /* 0x000fc800078e0a08 */
[----:B------:R-:W-:Y:S02]  /*6db0*/  IMAD R5, R31, R8, R5 ;  /* 0x000000081f057224 */ /* 0x000fe400078e0205 */
[----:B------:R-:W-:Y:S01]  /*6dc0*/  @P0 IMAD R6, R9, R23, R4 ;  /* 0x0000001709060224 */ /* 0x000fe200078e0204 */
[----:B------:R-:W-:Y:S01]  /*6dd0*/  LOP3.LUT R9, R20, R11, RZ, 0xc0, !PT ;  /* 0x0000000b14097212 */ /* 0x000fe200078ec0ff */
[----:B--2---:R-:W-:Y:S02]  /*6de0*/  IMAD R4, R7, R27, R24 ;  /* 0x0000001b07047224 */ /* 0x004fe400078e0218 */
[----:B---3--:R-:W-:Y:S02]  /*6df0*/  IMAD R6, R5, R30, R6 ;  /* 0x0000001e05067224 */ /* 0x008fe400078e0206 */
[----:B------:R-:W-:Y:S02]  /*6e00*/  IMAD R5, R4, R25, R9 ;  /* 0x0000001904057224 */ /* 0x000fe400078e0209 */
[----:B------:R-:W-:-:S02]  /*6e10*/  IMAD.MOV.U32 R8, RZ, RZ, 0x1 ;  /* 0x00000001ff087424 */ /* 0x000fc400078e00ff */
[----:B------:R-:W-:Y:S01]  /*6e20*/  IMAD.MOV.U32 R7, RZ, RZ, R21 ;  /* 0x000000ffff077224 */ /* 0x000fe200078e0015 */
[----:B------:R-:W-:Y:S02]  /*6e30*/  SEL R19, R5, R6, !P0 ;  /* 0x0000000605137207 */ /* 0x000fe40004000000 */
[----:B------:R-:W-:-:S07]  /*6e40*/  SEL R12, R6, R5, !P0 ;  /* 0x00000005060c7207 */ /* 0x000fce0004000000 */
.L_x_165:
[----:B------:R-:W-:-:S08]  /*6e50*/  NOP ;  /* 0x0000000000007918 */ /* 0x000fd00000000000 */
[----:B------:R-:W0:-:S00]  /*6e60*/  USETMAXREG.DEALLOC.CTAPOOL 0x28 ;  /* 0x00000028000079c8 */ /* 0x000e0000080e0500 */
[----:B0-----:R-:W-:-:S13]  /*6e70*/  ISETP.NE.AND P0, PT, R3, RZ, PT ;  /* 0x000000ff0300720c */ /* 0x001fda0003f05270 */
[----:B------:R-:W-:Y:S05]  /*6e80*/  @P0 EXIT ;  /* 0x000000000000094d */ /* 0x000fea0003800000 */
[----:B------:R-:W-:Y:S01]  /*6e90*/  LOP3.LUT P0, RZ, R8, 0xff, RZ, 0xc0, !PT ;  /* 0x000000ff08ff7812 */ /* 0x000fe2000780c0ff */
[----:B------:R-:W-:Y:S02]  /*6ea0*/  IMAD.MOV.U32 R3, RZ, RZ, 0x1 ;  /* 0x00000001ff037424 */ /* 0x000fe400078e00ff */
[----:B------:R-:W-:-:S10]  /*6eb0*/  IMAD.MOV.U32 R13, RZ, RZ, RZ ;  /* 0x000000ffff0d7224 */ /* 0x000fd400078e00ff */
[----:B------:R-:W-:Y:S05]  /*6ec0*/  @!P0 BRA `(.L_x_168) ;  /* 0x0000000c006c8947 */ /* 0x000fea0003800000 */
[----:B------:R-:W0:Y:S01]  /*6ed0*/  LDC R3, c[0x0][0x28c] ;  /* 0x0000a300ff037b82 */ /* 0x000e220000000800 */
[----:B------:R-:W-:Y:S01]  /*6ee0*/  UMOV UR10, 0x1 ;  /* 0x00000001000a7882 */ /* 0x000fe20000000000 */
[----:B------:R-:W-:Y:S01]  /*6ef0*/  ULDC UR5, c[0x0][0x658] ;  /* 0x0001960000057ab9 */ /* 0x000fe20000000800 */
[----:B------:R-:W-:Y:S01]  /*6f00*/  UMOV UR7, 0xffffffff ;  /* 0xffffffff00077882 */ /* 0x000fe20000000000 */
[----:B------:R-:W-:Y:S01]  /*6f10*/  BSSY B0, `(.L_x_168) ;  /* 0x00000d6000007945 */ /* 0x000fe20003800000 */
[----:B------:R-:W-:Y:S01]  /*6f20*/  USHF.L.U32 UR7, UR7, UR5, URZ ;  /* 0x0000000507077299 */ /* 0x000fe2000800063f */
[----:B------:R-:W-:Y:S01]  /*6f30*/  IMAD.MOV.U32 R11, RZ, RZ, 0x1 ;  /* 0x00000001ff0b7424 */ /* 0x000fe200078e00ff */
[----:B------:R-:W-:Y:S01]  /*6f40*/  LOP3.LUT R10, R18, 0x2, RZ, 0xfc, !PT ;  /* 0x00000002120a7812 */ /* 0x000fe200078efcff */
[----:B------:R-:W1:Y:S01]  /*6f50*/  S2UR UR9, SR_CgaCtaId ;  /* 0x00000000000979c3 */ /* 0x000e620000008800 */
[----:B------:R-:W-:Y:S01]  /*6f60*/  IMAD.MOV.U32 R13, RZ, RZ, RZ ;  /* 0x000000ffff0d7224 */ /* 0x000fe200078e00ff */
[----:B------:R-:W-:Y:S01]  /*6f70*/  ULDC UR4, c[0x0][0x600] ;  /* 0x0001800000047ab9 */ /* 0x000fe20000000800 */
[----:B------:R-:W-:Y:S01]  /*6f80*/  UMOV UR14, 0x5 ;  /* 0x00000005000e7882 */ /* 0x000fe20000000000 */
[----:B------:R-:W-:-:S02]  /*6f90*/  UIADD3 UR4, UR4, -0x1, URZ ;  /* 0xffffffff04047890 */ /* 0x000fc4000fffe03f */
[----:B------:R-:W-:Y:S02]  /*6fa0*/  USHF.L.U32 UR5, UR10, UR5, URZ ;  /* 0x000000050a057299 */ /* 0x000fe4000800063f */
[----:B------:R-:W-:Y:S01]  /*6fb0*/  ULOP3.LUT UR7, URZ, UR7, URZ, 0x33, !UPT ;  /* 0x000000073f077292 */ /* 0x000fe2000f8e333f */
[----:B------:R-:W-:Y:S01]  /*6fc0*/  ULDC.64 UR24, c[0x0][0x198] ;  /* 0x0000660000187ab9 */ /* 0x000fe20000000a00 */
[----:B0-----:R-:W-:-:S05]  /*6fd0*/  VIADD R3, R3, 0x3f ;  /* 0x0000003f03037836 */ /* 0x001fca0000000000 */
[----:B------:R-:W-:Y:S01]  /*6fe0*/  SHF.R.S32.HI R4, RZ, 0x1f, R3 ;  /* 0x0000001fff047819 */ /* 0x000fe20000011403 */
[----:B-1----:R-:W-:-:S03]  /*6ff0*/  ULOP3.LUT UR8, UR9, 0x1, URZ, 0xc0, !UPT ;  /* 0x0000000109087892 */ /* 0x002fc6000f8ec03f */
[----:B------:R-:W-:Y:S01]  /*7000*/  LEA.HI R4, R4, R3, RZ, 0x6 ;  /* 0x0000000304047211 */ /* 0x000fe200078f30ff */
[----:B------:R-:W-:Y:S01]  /*7010*/  USHF.R.U32.HI UR26, URZ, 0x1, UR9 ;  /* 0x000000013f1a7899 */ /* 0x000fe20008011609 */
[----:B------:R-:W-:Y:S01]  /*7020*/  IMAD.MOV.U32 R3, RZ, RZ, 0x1 ;  /* 0x00000001ff037424 */ /* 0x000fe200078e00ff */
[----:B------:R-:W-:Y:S01]  /*7030*/  USHF.L.U32 UR6, UR9, 0x6, URZ ;  /* 0x0000000609067899 */ /* 0x000fe2000800063f */
[----:B------:R-:W-:Y:S01]  /*7040*/  SHF.R.S32.HI R8, RZ, 0x6, R4 ;  /* 0x00000006ff087819 */ /* 0x000fe20000011404 */
[----:B------:R-:W-:Y:S02]  /*7050*/  USHF.L.U32 UR27, UR9, 0xc, URZ ;  /* 0x0000000c091b7899 */ /* 0x000fe4000800063f */
[----:B------:R-:W-:Y:S02]  /*7060*/  ULOP3.LUT UR9, UR9, 0xfffffffe, URZ, 0xc0, !UPT ;  /* 0xfffffffe09097892 */ /* 0x000fe4000f8ec03f */
[----:B------:R-:W-:Y:S01]  /*7070*/  UISETP.GT.U32.AND UP0, UPT, UR8, 0xffff, UPT ;  /* 0x0000ffff0800788c */ /* 0x000fe2000bf04070 */
[----:B------:R-:W-:Y:S01]  /*7080*/  VIADD R9, R8, 0x1 ;  /* 0x0000000108097836 */ /* 0x000fe20000000000 */
[----:B------:R-:W-:-:S02]  /*7090*/  USHF.L.U32 UR13, UR10, UR9, URZ ;  /* 0x000000090a0d7299 */ /* 0x000fc4000800063f */
[----:B------:R-:W-:Y:S02]  /*70a0*/  ULOP3.LUT UR9, UR9, 0x1, URZ, 0xfc, !UPT ;  /* 0x0000000109097892 */ /* 0x000fe4000f8efc3f */
[----:B------:R-:W-:Y:S02]  /*70b0*/  USEL UR8, UR8, 0xffff, !UP0 ;  /* 0x0000ffff08087887 */ /* 0x000fe4000c000000 */
[----:B------:R-:W-:Y:S02]  /*70c0*/  USHF.L.U32 UR9, UR10, UR9, URZ ;  /* 0x000000090a097299 */ /* 0x000fe4000800063f */
[----:B------:R-:W-:Y:S02]  /*70d0*/  ULOP3.LUT UR8, UR8, 0xffff, URZ, 0xc0, !UPT ;  /* 0x0000ffff08087892 */ /* 0x000fe4000f8ec03f */
[----:B------:R-:W-:Y:S02]  /*70e0*/  ULOP3.LUT UR6, UR6, 0x40, URZ, 0xc0, !UPT ;  /* 0x0000004006067892 */ /* 0x000fe4000f8ec03f */
[----:B------:R-:W-:-:S02]  /*70f0*/  ULOP3.LUT UR13, UR13, UR9, URZ, 0xfc, !UPT ;  /* 0x000000090d0d7292 */ /* 0x000fc4000f8efc3f */
[----:B------:R-:W-:-:S12]  /*7100*/  USHF.L.U32 UR14, UR14, UR8, URZ ;  /* 0x000000080e0e7299 */ /* 0x000fd8000800063f */
.L_x_179:
[----:B------:R-:W-:-:S03]  /*7110*/  UMOV UR8, 0xffffffff ;  /* 0xffffffff00087882 */ /* 0x000fc60000000000 */
[----:B------:R-:W-:Y:S05]  /*7120*/  BRA.DIV UR8, `(.L_x_169) ;  /* 0x0000001208287947 */ /* 0x000fea000b800000 */
[----:B------:R-:W-:-:S13]  /*7130*/  ELECT P6, URZ, PT ;  /* 0x00000000003f782f */ /* 0x000fda00038c0000 */
.L_x_193:
[----:B------:R-:W0:Y:S01]  /*7140*/  LDC R4, c[0x0][0x28c] ;  /* 0x0000a300ff047b82 */ /* 0x000e220000000800 */
[----:B------:R-:W-:Y:S01]  /*7150*/  BSSY B1, `(.L_x_170) ;  /* 0x000003d000017945 */ /* 0x000fe20003800000 */
[----:B0-----:R-:W-:-:S13]  /*7160*/  ISETP.LT.OR P6, PT, R4, 0x1, !P6 ;  /* 0x000000010400780c */ /* 0x001fda00077c1670 */
[----:B------:R-:W-:Y:S05]  /*7170*/  @P6 BRA `(.L_x_171) ;  /* 0x0000000000e86947 */ /* 0x000fea0003800000 */
[----:B------:R-:W-:Y:S01]  /*7180*/  LEA R12, R12, UR26, 0x1 ;  /* 0x0000001a0c0c7c11 */ /* 0x000fe2000f8e08ff */
[----:B------:R-:W-:Y:S01]  /*7190*/  IMAD.MOV.U32 R20, RZ, RZ, RZ ;  /* 0x000000ffff147224 */ /* 0x000fe200078e00ff */
[----:B------:R-:W-:Y:S01]  /*71a0*/  LEA R19, R19, UR6, 0x7 ;  /* 0x0000000613137c11 */ /* 0x000fe2000f8e38ff */
[----:B------:R-:W-:Y:S02]  /*71b0*/  IMAD.MOV.U32 R4, RZ, RZ, R9 ;  /* 0x000000ffff047224 */ /* 0x000fe400078e0009 */
[----:B------:R-:W-:Y:S02]  /*71c0*/  IMAD.MOV.U32 R5, RZ, RZ, R3 ;  /* 0x000000ffff057224 */ /* 0x000fe400078e0003 */
[----:B------:R-:W-:Y:S02]  /*71d0*/  IMAD.MOV.U32 R6, RZ, RZ, R13 ;  /* 0x000000ffff067224 */ /* 0x000fe400078e000d */
[----:B------:R-:W-:-:S07]  /*71e0*/  IMAD.SHL.U32 R15, R12, 0x40, RZ ;  /* 0x000000400c0f7824 */ /* 0x000fce00078e00ff */
.L_x_174:
[----:B------:R-:W0:Y:S01]  /*71f0*/  S2R R21, SR_CgaCtaId ;  /* 0x0000000000157919 */ /* 0x000e220000008800 */
[----:B------:R-:W-:Y:S02]  /*7200*/  MOV R12, 0x400 ;  /* 0x00000400000c7802 */ /* 0x000fe40000000f00 */
[----:B------:R-:W-:-:S13]  /*7210*/  ISETP.NE.AND P1, PT, R0, RZ, PT ;  /* 0x000000ff0000720c */ /* 0x000fda0003f25270 */
[----:B------:R-:W1:Y:S01]  /*7220*/  @!P1 LDC R14, c[0x0][0x500] ;  /* 0x00014000ff0e9b82 */ /* 0x000e620000000800 */
[----:B0-----:R-:W-:Y:S02]  /*7230*/  LEA R23, R21, R12, 0x18 ;  /* 0x0000000c15177211 */ /* 0x001fe400078ec0ff */
[----:B------:R-:W-:-:S03]  /*7240*/  SHF.L.U32 R12, R5, 0x1f, RZ ;  /* 0x0000001f050c7819 */ /* 0x000fc600000006ff */
[----:B------:R-:W-:-:S04]  /*7250*/  IMAD R21, R6, 0x8, R23 ;  /* 0x0000000806157824 */ /* 0x000fc800078e0217 */
[----:B------:R-:W0:Y:S02]  /*7260*/  SYNCS.PHASECHK.TRANS64.TRYWAIT P0, [R21+URZ+0x38], R12 ;  /* 0x0000380c150075a7 */ /* 0x000e24000800017f */
[----:B01----:R-:W-:Y:S05]  /*7270*/  @!P0 BRA `(.L_x_172) ;  /* 0x0000000c00f48947 */ /* 0x003fea0003800000 */
.L_x_194:
[----:B0-----:R-:W-:Y:S01]  /*7280*/  PRMT R12, R10, 0x9910, RZ ;  /* 0x000099100a0c7816 */ /* 0x001fe200000000ff */
[----:B------:R0:W-:Y:S03]  /*7290*/  @!P1 SYNCS.ARRIVE.TRANS64 RZ, [R21+URZ], R14 ;  /* 0x0000000e15ff99a7 */ /* 0x0001e6000800003f */
[----:B------:R-:W-:-:S13]  /*72a0*/  ISETP.NE.AND P0, PT, R12, 0x2, PT ;  /* 0x000000020c00780c */ /* 0x000fda0003f05270 */
[----:B0-----:R-:W-:Y:S05]  /*72b0*/  @P0 BRA `(.L_x_173) ;  /* 0x0000000000040947 */ /* 0x001fea0003800000 */
[----:B------:R-:W-:Y:S01]  /*72c0*/  BPT.TRAP 0x1 ;  /* 0x000000040000795c */ /* 0x000fe20000300000 */
.L_x_173:
[----:B------:R-:W-:Y:S01]  /*72d0*/  R2UR UR8, R6 ;  /* 0x00000000060872ca */ /* 0x000fe200000e0000 */
[----:B------:R-:W-:Y:S01]  /*72e0*/  VIADD R4, R4, 0xffffffff ;  /* 0xffffffff04047836 */ /* 0x000fe20000000000 */
[----:B------:R-:W-:Y:S01]  /*72f0*/  R2UR UR15, R23 ;  /* 0x00000000170f72ca */ /* 0x000fe200000e0000 */
[----:B------:R-:W-:Y:S01]  /*7300*/  UIADD3 UR16, UP0, UR24, 0xf0, URZ ;  /* 0x000000f018107890 */ /* 0x000fe2000ff1e03f */
[----:B------:R-:W-:Y:S01]  /*7310*/  R2UR UR22, R15 ;  /* 0x000000000f1672ca */ /* 0x000fe200000e0000 */
[----:B------:R-:W-:Y:S01]  /*7320*/  UIADD3 UR30, UP1, UR24, 0x1f0, URZ ;  /* 0x000001f0181e7890 */ /* 0x000fe2000ff3e03f */
[----:B------:R-:W-:Y:S01]  /*7330*/  R2UR UR9, R21 ;  /* 0x00000000150972ca */ /* 0x000fe200000e0000 */
[----:B------:R-:W-:Y:S01]  /*7340*/  UIADD3.X UR17, URZ, UR25, URZ, UP0, !UPT ;  /* 0x000000193f117290 */ /* 0x000fe200087fe43f */
[----:B------:R-:W-:Y:S01]  /*7350*/  R2UR UR10, R20 ;  /* 0x00000000140a72ca */ /* 0x000fe200000e0000 */
[----:B------:R-:W-:Y:S01]  /*7360*/  VIADD R6, R6, 0x1 ;  /* 0x0000000106067836 */ /* 0x000fe20000000000 */
[----:B------:R-:W-:Y:S01]  /*7370*/  R2UR UR12, R7 ;  /* 0x00000000070c72ca */ /* 0x000fe200000e0000 */
[----:B------:R-:W-:Y:S01]  /*7380*/  UPRMT UR28, URZ, 0x5410, UR13 ;  /* 0x000054103f1c7896 */ /* 0x000fe2000800000d */
[----:B------:R-:W-:Y:S01]  /*7390*/  R2UR UR23, R19 ;  /* 0x00000000131772ca */ /* 0x000fe200000e0000 */
[----:B------:R-:W-:Y:S01]  /*73a0*/  USHF.L.U32 UR8, UR8, 0xd, URZ ;  /* 0x0000000d08087899 */ /* 0x000fe2000800063f */
[----:B------:R-:W-:Y:S01]  /*73b0*/  ISETP.GT.AND P1, PT, R4, 0x1, PT ;  /* 0x000000010400780c */ /* 0x000fe20003f24270 */
[----:B------:R-:W-:Y:S01]  /*73c0*/  UIADD3.X UR31, URZ, UR25, URZ, UP1, !UPT ;  /* 0x000000193f1f7290 */ /* 0x000fe20008ffe43f */
[----:B------:R-:W-:Y:S01]  /*73d0*/  ISETP.NE.AND P0, PT, R6, 0x7, PT ;  /* 0x000000070600780c */ /* 0x000fe20003f05270 */
[----:B------:R-:W-:Y:S01]  /*73e0*/  ULEA UR11, UR26, UR8, 0xc ;  /* 0x000000081a0b7291 */ /* 0x000fe2000f8e603f */
[----:B------:R-:W-:Y:S01]  /*73f0*/  VIADD R20, R20, 0x40 ;  /* 0x0000004014147836 */ /* 0x000fe20000000000 */
[----:B------:R-:W-:Y:S01]  /*7400*/  ULOP3.LUT UR8, UR8, 0x1000, UR27, 0xf8, !UPT ;  /* 0x0000100008087892 */ /* 0x000fe2000f8ef81b */
[----:B------:R-:W-:Y:S01]  /*7410*/  SEL R12, RZ, 0x1, P0 ;  /* 0x00000001ff0c7807 */ /* 0x000fe20000000000 */
[----:B------:R-:W-:Y:S01]  /*7420*/  ULEA UR11, UR11, UR15, 0x1 ;  /* 0x0000000f0b0b7291 */ /* 0x000fe2000f8e083f */
[----:B------:R-:W-:Y:S01]  /*7430*/  SEL R6, R6, RZ, P0 ;  /* 0x000000ff06067207 */ /* 0x000fe20000000000 */
[----:B------:R-:W-:Y:S01]  /*7440*/  ULEA UR8, UR8, UR15, 0x1 ;  /* 0x0000000f08087291 */ /* 0x000fe2000f8e083f */
[----:B------:R-:W-:Y:S01]  /*7450*/  LOP3.LUT R5, R5, R12, RZ, 0x3c, !PT ;  /* 0x0000000c05057212 */ /* 0x000fe200078e3cff */
[----:B------:R-:W-:-:S02]  /*7460*/  UIADD3 UR20, UR11, 0x180, URZ ;  /* 0x000001800b147890 */ /* 0x000fc4000fffe03f */
[----:B------:R-:W-:Y:S02]  /*7470*/  UPRMT UR15, URZ, 0x5410, UR14 ;  /* 0x000054103f0f7896 */ /* 0x000fe4000800000e */
[----:B------:R-:W-:Y:S01]  /*7480*/  UIADD3 UR21, UR8, 0x1c180, URZ ;  /* 0x0001c18008157890 */ /* 0x000fe2000fffe03f */
[----:B------:R-:W-:Y:S01]  /*7490*/  UMOV UR18, 0x0 ;  /* 0x0000000000127882 */ /* 0x000fe20000000000 */
[----:B------:R-:W-:Y:S01]  /*74a0*/  UMOV UR19, 0x10000000 ;  /* 0x1000000000137882 */ /* 0x000fe20000000000 */
[----:B------:R-:W-:Y:S01]  /*74b0*/  UMOV UR11, UR22 ;  /* 0x00000016000b7c82 */ /* 0x000fe20008000000 */
[----:B------:R-:W-:-:S03]  /*74c0*/  UMOV UR8, UR20 ;  /* 0x0000001400087c82 */ /* 0x000fc60008000000 */
[----:B------:R0:W-:Y:S02]  /*74d0*/  UTMALDG.3D.MULTICAST [UR8], [UR16], UR15, desc[UR18] ;  /* 0x00001208100073b4 */ /* 0x0001e4000801180f */
[----:B0-----:R-:W-:Y:S01]  /*74e0*/  UMOV UR8, UR21 ;  /* 0x0000001500087c82 */ /* 0x001fe20008000000 */
[----:B------:R-:W-:Y:S02]  /*74f0*/  UMOV UR11, UR23 ;  /* 0x00000017000b7c82 */ /* 0x000fe40008000000 */
[----:B------:R0:W-:Y:S02]  /*7500*/  UTMALDG.3D.MULTICAST [UR8], [UR30], UR28, desc[UR18] ;  /* 0x000012081e0073b4 */ /* 0x0001e4000801181c */
[----:B0-----:R-:W-:Y:S05]  /*7510*/  @P1 BRA `(.L_x_174) ;  /* 0xfffffffc00341947 */ /* 0x001fea000383ffff */
.L_x_171:
[----:B------:R-:W-:Y:S05]  /*7520*/  BSYNC B1 ;  /* 0x0000000000017941 */ /* 0x000fea0003800000 */
.L_x_170:
[----:B------:R-:W-:Y:S01]  /*7530*/  LOP3.LUT P1, RZ, R11, 0xff, RZ, 0xc0, !PT ;  /* 0x000000ff0bff7812 */ /* 0x000fe2000782c0ff */
[C---:B------:R-:W-:Y:S01]  /*7540*/  IMAD.IADD R13, R8.reuse, 0x1, R13 ;  /* 0x00000001080d7824 */ /* 0x040fe200078e020d */
[----:B------:R-:W-:Y:S01]  /*7550*/  ULDC.64 UR8, c[0x0][0x650] ;  /* 0x0001940000087ab9 */ /* 0x000fe20000000a00 */
[C---:B------:R-:W-:Y:S01]  /*7560*/  ISETP.GE.U32.AND P2, PT, R8.reuse, 0x7, PT ;  /* 0x000000070800780c */ /* 0x040fe20003f46070 */
[----:B------:R-:W-:Y:S01]  /*7570*/  BSSY B1, `(.L_x_175) ;  /* 0x000006d000017945 */ /* 0x000fe20003800000 */
[C---:B------:R-:W-:Y:S01]  /*7580*/  IMAD.WIDE.U32 R4, R13.reuse, 0x24924925, RZ ;  /* 0x249249250d047825 */ /* 0x040fe200078e00ff */
[----:B------:R-:W-:Y:S02]  /*7590*/  ISETP.GT.U32.AND P0, PT, R13, 0x6, PT ;  /* 0x000000060d00780c */ /* 0x000fe40003f04070 */
[----:B------:R-:W-:Y:S01]  /*75a0*/  PRMT R11, RZ, 0x7610, R11 ;  /* 0x00007610ff0b7816 */ /* 0x000fe2000000000b */
[----:B------:R-:W-:Y:S01]  /*75b0*/  IMAD.MOV.U32 R12, RZ, RZ, -0x1 ;  /* 0xffffffffff0c7424 */ /* 0x000fe200078e00ff */
[----:B------:R-:W-:Y:S01]  /*75c0*/  ISETP.LT.U32.AND P0, PT, R8, 0x7, P0 ;  /* 0x000000070800780c */ /* 0x000fe20000701070 */
[----:B------:R-:W-:-:S02]  /*75d0*/  IMAD.MOV.U32 R19, RZ, RZ, -0x1 ;  /* 0xffffffffff137424 */ /* 0x000fc400078e00ff */
[----:B------:R-:W0:Y:S01]  /*75e0*/  @P1 S2R R7, SR_CgaCtaId ;  /* 0x0000000000071919 */ /* 0x000e220000008800 */
[----:B------:R-:W-:Y:S02]  /*75f0*/  SEL R4, RZ, 0x1, !P0 ;  /* 0x00000001ff047807 */ /* 0x000fe40004000000 */
[----:B------:R-:W-:Y:S02]  /*7600*/  IADD3 R16, P0, R16, UR36, RZ ;  /* 0x0000002410107c10 */ /* 0x000fe4000ff1e0ff */
[----:B------:R-:W-:Y:S02]  /*7610*/  @P1 MOV R6, 0x400 ;  /* 0x0000040000061802 */ /* 0x000fe40000000f00 */
[----:B------:R-:W-:Y:S02]  /*7620*/  IADD3.X R17, R17, UR42, RZ, P0, !PT ;  /* 0x0000002a11117c10 */ /* 0x000fe400087fe4ff */
[----:B------:R-:W-:Y:S02]  /*7630*/  ISETP.GE.U32.AND P0, PT, R16, UR8, PT ;  /* 0x0000000810007c0c */ /* 0x000fe4000bf06070 */
[----:B------:R-:W-:-:S02]  /*7640*/  LOP3.LUT R3, R3, R4, RZ, 0x3c, !PT ;  /* 0x0000000403037212 */ /* 0x000fc400078e3cff */
[----:B------:R-:W-:Y:S02]  /*7650*/  ISETP.GE.U32.AND.EX P0, PT, R17, UR9, PT, P0 ;  /* 0x0000000911007c0c */ /* 0x000fe4000bf06100 */
[----:B0-----:R-:W-:Y:S01]  /*7660*/  @P1 LEA R6, R7, R6, 0x18 ;  /* 0x0000000607061211 */ /* 0x001fe200078ec0ff */
[----:B------:R-:W-:-:S03]  /*7670*/  IMAD.IADD R7, R13, 0x1, -R5 ;  /* 0x000000010d077824 */ /* 0x000fc600078e0a05 */
[----:B------:R0:W-:Y:S02]  /*7680*/  @P1 SYNCS.ARRIVE.TRANS64.A1T0 RZ, [R6+URZ+0x88], RZ ;  /* 0x000088ff06ff19a7 */ /* 0x0001e4000810003f */
[----:B------:R-:W-:-:S04]  /*7690*/  LEA.HI R7, R7, R5, RZ, 0x1f ;  /* 0x0000000507077211 */ /* 0x000fc800078ff8ff */
[----:B------:R-:W-:Y:S01]  /*76a0*/  SHF.R.U32.HI R4, RZ, 0x2, R7 ;  /* 0x00000002ff047819 */ /* 0x000fe20000011607 */
[----:B------:R-:W-:-:S03]  /*76b0*/  IMAD.MOV.U32 R7, RZ, RZ, -0x1 ;  /* 0xffffffffff077424 */ /* 0x000fc600078e00ff */
[--C-:B------:R-:W-:Y:S01]  /*76c0*/  @P2 LOP3.LUT R3, R3, 0x1, R4.reuse, 0x78, !PT ;  /* 0x0000000103032812 */ /* 0x100fe200078e7804 */
[----:B------:R-:W-:Y:S01]  /*76d0*/  IMAD R13, R4, -0x7, R13 ;  /* 0xfffffff9040d7824 */ /* 0x000fe200078e020d */
[----:B------:R-:W-:Y:S01]  /*76e0*/  PRMT R4, RZ, 0x7610, R4 ;  /* 0x00007610ff047816 */ /* 0x000fe20000000004 */
[----:B0-----:R-:W-:Y:S06]  /*76f0*/  @P0 BRA `(.L_x_176) ;  /* 0x0000000400500947 */ /* 0x001fec0003800000 */
[----:B------:R-:W0:Y:S01]  /*7700*/  S2R R15, SR_CTAID.X ;  /* 0x00000000000f7919 */ /* 0x000e220000002500 */
[----:B------:R-:W-:Y:S01]  /*7710*/  ULDC.64 UR8, c[0x0][0x628] ;  /* 0x00018a0000087ab9 */ /* 0x000fe20000000a00 */
[----:B------:R-:W1:Y:S01]  /*7720*/  LDC R20, c[0x0][0x144] ;  /* 0x00005100ff147b82 */ /* 0x000e620000000800 */
[----:B------:R-:W-:Y:S01]  /*7730*/  ISETP.NE.U32.AND P0, PT, RZ, UR8, PT ;  /* 0x00000008ff007c0c */ /* 0x000fe2000bf05070 */
[----:B------:R-:W2:Y:S01]  /*7740*/  S2R R12, SR_CTAID.Y ;  /* 0x00000000000c7919 */ /* 0x000ea20000002600 */
[----:B------:R-:W-:Y:S01]  /*7750*/  ULDC UR10, c[0x0][0x150] ;  /* 0x00005400000a7ab9 */ /* 0x000fe20000000800 */
[----:B------:R-:W-:Y:S01]  /*7760*/  ULDC UR11, c[0x0][0x630] ;  /* 0x00018c00000b7ab9 */ /* 0x000fe20000000800 */
[----:B------:R-:W-:Y:S01]  /*7770*/  ISETP.NE.AND.EX P0, PT, RZ, UR9, PT, P0 ;  /* 0x00000009ff007c0c */ /* 0x000fe2000bf05300 */
[----:B------:R-:W-:Y:S01]  /*7780*/  IMAD.MOV.U32 R4, RZ, RZ, R16 ;  /* 0x000000ffff047224 */ /* 0x000fe200078e0010 */
[----:B0-----:R-:W-:-:S05]  /*7790*/  I2FP.F32.U32 R5, R15 ;  /* 0x0000000f00057245 */ /* 0x001fca0000201000 */
[----:B------:R-:W-:Y:S01]  /*77a0*/  FMUL R21, R5, UR10 ;  /* 0x0000000a05157c20 */ /* 0x000fe20008400000 */
[----:B------:R-:W-:-:S05]  /*77b0*/  IMAD.MOV.U32 R5, RZ, RZ, R17 ;  /* 0x000000ffff057224 */ /* 0x000fca00078e0011 */
[----:B--2---:R-:W-:Y:S05]  /*77c0*/  @!P0 BRA `(.L_x_177) ;  /* 0x0000000000288947 */ /* 0x004fea0003800000 */
[----:B------:R-:W-:Y:S02]  /*77d0*/  ULDC UR10, c[0x0][0x634] ;  /* 0x00018d00000a7ab9 */ /* 0x000fe40000000800 */
[----:B------:R-:W-:-:S05]  /*77e0*/  IADD3 R5, P0, R16, UR10, RZ ;  /* 0x0000000a10057c10 */ /* 0x000fca000ff1e0ff */
[----:B------:R-:W-:-:S04]  /*77f0*/  IMAD.X R19, RZ, RZ, R17, P0 ;  /* 0x000000ffff137224 */ /* 0x000fc800000e0611 */
[----:B------:R-:W-:-:S04]  /*7800*/  IMAD.WIDE.U32 R6, R19, UR8, RZ ;  /* 0x0000000813067c25 */ /* 0x000fc8000f8e00ff */
[----:B------:R-:W-:-:S04]  /*7810*/  IMAD.WIDE.U32 R6, P0, R5, UR9, R6 ;  /* 0x0000000905067c25 */ /* 0x000fc8000f800006 */
[----:B------:R-:W-:-:S04]  /*7820*/  IMAD.WIDE.U32 R4, R5, UR8, RZ ;  /* 0x0000000805047c25 */ /* 0x000fc8000f8e00ff */
[----:B------:R-:W-:Y:S01]  /*7830*/  IMAD.MOV.U32 R4, RZ, RZ, R7 ;  /* 0x000000ffff047224 */ /* 0x000fe200078e0007 */
[----:B------:R-:W-:Y:S01]  /*7840*/  IADD3 RZ, P1, R5, R6, RZ ;  /* 0x0000000605ff7210 */ /* 0x000fe20007f3e0ff */
[----:B------:R-:W-:-:S04]  /*7850*/  IMAD.X R5, RZ, RZ, RZ, P0 ;  /* 0x000000ffff057224 */ /* 0x000fc800000e06ff */
[----:B------:R-:W-:-:S08]  /*7860*/  IMAD.WIDE.U32.X R4, R19, UR9, R4, P1 ;  /* 0x0000000913047c25 */ /* 0x000fd000088e0404 */
.L_x_177:
[--C-:B------:R-:W-:Y:S01]  /*7870*/  SHF.R.U64 R14, R4, UR11, R5.reuse ;  /* 0x0000000b040e7c19 */ /* 0x100fe20008001205 */
[----:B------:R-:W0:Y:S01]  /*7880*/  F2I.U32.TRUNC.NTZ R21, R21 ;  /* 0x0000001500157305 */ /* 0x000e22000020f000 */
[----:B------:R-:W-:Y:S01]  /*7890*/  SHF.R.U32.HI R4, RZ, UR11, R5 ;  /* 0x0000000bff047c19 */ /* 0x000fe20008011605 */
[----:B------:R-:W-:Y:S01]  /*78a0*/  ULDC.64 UR8, c[0x0][0x620] ;  /* 0x0001880000087ab9 */ /* 0x000fe20000000a00 */
[----:B------:R-:W-:Y:S01]  /*78b0*/  IADD3 R7, P0, RZ, -R14, RZ ;  /* 0x8000000eff077210 */ /* 0x000fe20007f1e0ff */
[----:B------:R-:W-:-:S04]  /*78c0*/  ULDC.64 UR10, c[0x0][0x640] ;  /* 0x00019000000a7ab9 */ /* 0x000fc80000000a00 */
[----:B------:R-:W-:Y:S01]  /*78d0*/  IMAD.X R4, RZ, RZ, ~R4, P0 ;  /* 0x000000ffff047224 */ /* 0x000fe200000e0e04 */
[----:B------:R-:W-:-:S03]  /*78e0*/  ISETP.NE.U32.AND P0, PT, RZ, UR10, PT ;  /* 0x0000000aff007c0c */ /* 0x000fc6000bf05070 */
[----:B------:R-:W-:Y:S01]  /*78f0*/  IMAD R6, R4, UR8, RZ ;  /* 0x0000000804067c24 */ /* 0x000fe2000f8e02ff */
[----:B------:R-:W-:Y:S01]  /*7900*/  ISETP.NE.AND.EX P0, PT, RZ, UR11, PT, P0 ;  /* 0x0000000bff007c0c */ /* 0x000fe2000bf05300 */
[----:B------:R-:W-:Y:S01]  /*7910*/  IMAD.WIDE.U32 R4, R7, UR8, R16 ;  /* 0x0000000807047c25 */ /* 0x000fe2000f8e0010 */
[----:B------:R-:W-:-:S03]  /*7920*/  ULDC UR8, c[0x0][0x618] ;  /* 0x0001860000087ab9 */ /* 0x000fc60000000800 */
[----:B------:R-:W-:Y:S01]  /*7930*/  IMAD R7, R7, UR9, R6 ;  /* 0x0000000907077c24 */ /* 0x000fe2000f8e0206 */
[----:B------:R-:W-:Y:S01]  /*7940*/  ULDC UR9, c[0x0][0x154] ;  /* 0x0000550000097ab9 */ /* 0x000fe20000000800 */
[----:B0-----:R-:W-:Y:S02]  /*7950*/  IMAD.MOV R6, RZ, RZ, -R21 ;  /* 0x000000ffff067224 */ /* 0x001fe400078e0a15 */
[----:B------:R-:W0:Y:S01]  /*7960*/  LDC R21, c[0x0][0x148] ;  /* 0x00005200ff157b82 */ /* 0x000e220000000800 */
[----:B------:R-:W-:Y:S02]  /*7970*/  IMAD.IADD R5, R5, 0x1, R7 ;  /* 0x0000000105057824 */ /* 0x000fe400078e0207 */
[----:B-1----:R-:W-:Y:S01]  /*7980*/  IMAD R15, R20, R6, R15 ;  /* 0x00000006140f7224 */ /* 0x002fe200078e020f */
[----:B------:R-:W-:Y:S02]  /*7990*/  I2FP.F32.U32 R6, R12 ;  /* 0x0000000c00067245 */ /* 0x000fe40000201000 */
[----:B------:R-:W-:-:S02]  /*79a0*/  SHF.R.U64 R19, R4, UR8, R5 ;  /* 0x0000000804137c19 */ /* 0x000fc40008001205 */
[----:B------:R-:W-:Y:S01]  /*79b0*/  SHF.R.U32.HI R4, RZ, UR8, R5 ;  /* 0x00000008ff047c19 */ /* 0x000fe20008011605 */
[----:B------:R-:W-:Y:S01]  /*79c0*/  FMUL R6, R6, UR9 ;  /* 0x0000000906067c20 */ /* 0x000fe20008400000 */
[----:B------:R-:W-:Y:S02]  /*79d0*/  ULDC UR8, c[0x0][0x608] ;  /* 0x0001820000087ab9 */ /* 0x000fe40000000800 */
[--C-:B------:R-:W-:Y:S01]  /*79e0*/  SHF.R.U64 R22, R19, UR8, R4.reuse ;  /* 0x0000000813167c19 */ /* 0x100fe20008001204 */
[----:B------:R1:W2:Y:S01]  /*79f0*/  F2I.U32.TRUNC.NTZ R24, R6 ;  /* 0x0000000600187305 */ /* 0x0002a2000020f000 */
[----:B------:R-:W-:Y:S01]  /*7a00*/  SHF.R.U32.HI R5, RZ, UR8, R4 ;  /* 0x00000008ff057c19 */ /* 0x000fe20008011604 */
[----:B------:R-:W-:-:S03]  /*7a10*/  ULDC UR8, c[0x0][0x658] ;  /* 0x0001960000087ab9 */ /* 0x000fc60000000800 */
[--C-:B------:R-:W-:Y:S02]  /*7a20*/  SHF.R.U64 R20, R22, UR8, R5.reuse ;  /* 0x0000000816147c19 */ /* 0x100fe40008001205 */
[----:B------:R-:W-:-:S03]  /*7a30*/  SHF.R.U32.HI R23, RZ, UR8, R5 ;  /* 0x00000008ff177c19 */ /* 0x000fc60008011605 */
[----:B------:R-:W-:Y:S02]  /*7a40*/  IMAD.MOV.U32 R4, RZ, RZ, R20 ;  /* 0x000000ffff047224 */ /* 0x000fe400078e0014 */
[----:B------:R-:W-:Y:S01]  /*7a50*/  IMAD.MOV.U32 R5, RZ, RZ, R23 ;  /* 0x000000ffff057224 */ /* 0x000fe200078e0017 */
[----:B-1----:R-:W-:Y:S06]  /*7a60*/  @!P0 BRA `(.L_x_178) ;  /* 0x0000000000288947 */ /* 0x002fec0003800000 */
        /* <DEDUP_REMOVED lines=10> */
.L_x_178:
[----:B------:R-:W-:Y:S01]  /*7b10*/  ISETP.NE.AND P0, PT, R2, 0x1, PT ;  /* 0x000000010200780c */ /* 0x000fe20003f05270 */
[----:B------:R-:W-:Y:S01]  /*7b20*/  ULDC UR8, c[0x0][0x648] ;  /* 0x0001920000087ab9 */ /* 0x000fe20000000800 */
[----:B------:R-:W-:Y:S01]  /*7b30*/  LOP3.LUT R22, R22, UR7, RZ, 0xc0, !PT ;  /* 0x0000000716167c12 */ /* 0x000fe2000f8ec0ff */
[----:B--2---:R-:W-:Y:S01]  /*7b40*/  IMAD.MOV R24, RZ, RZ, -R24 ;  /* 0x000000ffff187224 */ /* 0x004fe200078e0a18 */
[----:B------:R-:W-:Y:S01]  /*7b50*/  SHF.R.U64 R5, R4, UR8, R5 ;  /* 0x0000000804057c19 */ /* 0x000fe20008001205 */
[----:B------:R-:W-:Y:S01]  /*7b60*/  ULDC UR8, c[0x0][0x638] ;  /* 0x00018e0000087ab9 */ /* 0x000fe20000000800 */
[----:B------:R-:W-:Y:S01]  /*7b70*/  LOP3.LUT R19, R19, UR4, RZ, 0xc0, !PT ;  /* 0x0000000413137c12 */ /* 0x000fe2000f8ec0ff */
[----:B------:R-:W-:Y:S01]  /*7b80*/  ULDC UR9, c[0x0][0x610] ;  /* 0x0001840000097ab9 */ /* 0x000fe20000000800 */
[----:B------:R-:W-:Y:S02]  /*7b90*/  IMAD.MOV.U32 R4, RZ, RZ, 0x1 ;  /* 0x00000001ff047424 */ /* 0x000fe400078e00ff */
[----:B------:R-:W-:-:S02]  /*7ba0*/  IMAD.MOV R7, RZ, RZ, -R5 ;  /* 0x000000ffff077224 */ /* 0x000fc400078e0a05 */
[----:B------:R-:W-:Y:S02]  /*7bb0*/  IMAD R22, R5, UR5, R22 ;  /* 0x0000000505167c24 */ /* 0x000fe4000f8e0216 */
[----:B0-----:R-:W-:Y:S02]  /*7bc0*/  @P0 IMAD R15, R21, R24, R12 ;  /* 0x00000018150f0224 */ /* 0x001fe400078e020c */
[----:B------:R-:W-:Y:S01]  /*7bd0*/  IMAD R20, R7, UR8, R20 ;  /* 0x0000000807147c24 */ /* 0x000fe2000f8e0214 */
[----:B------:R-:W-:Y:S01]  /*7be0*/  ULDC UR8, c[0x0][0x600] ;  /* 0x0001800000087ab9 */ /* 0x000fe20000000800 */
[----:B------:R-:W-:Y:S02]  /*7bf0*/  IMAD R15, R22, UR9, R15 ;  /* 0x00000009160f7c24 */ /* 0x000fe4000f8e020f */
[----:B------:R-:W-:Y:S02]  /*7c00*/  IMAD R20, R20, UR8, R19 ;  /* 0x0000000814147c24 */ /* 0x000fe4000f8e0213 */
[----:B------:R-:W-:-:S03]  /*7c10*/  IMAD.MOV.U32 R7, RZ, RZ, R14 ;  /* 0x000000ffff077224 */ /* 0x000fc600078e000e */
[----:B------:R-:W-:Y:S02]  /*7c20*/  SEL R19, R20, R15, !P0 ;  /* 0x0000000f14137207 */ /* 0x000fe40004000000 */
[----:B------:R-:W-:-:S07]  /*7c30*/  SEL R12, R15, R20, !P0 ;  /* 0x000000140f0c7207 */ /* 0x000fce0004000000 */
.L_x_176:
[----:B------:R-:W-:Y:S05]  /*7c40*/  BSYNC B1 ;  /* 0x0000000000017941 */ /* 0x000fea0003800000 */
.L_x_175:
[----:B------:R-:W-:-:S13]  /*7c50*/  LOP3.LUT P0, RZ, R4, 0xff, RZ, 0xc0, !PT ;  /* 0x000000ff04ff7812 */ /* 0x000fda000780c0ff */
[----:B------:R-:W-:Y:S05]  /*7c60*/  @P0 BRA `(.L_x_179) ;  /* 0xfffffff400280947 */ /* 0x000fea000383ffff */
[----:B------:R-:W-:Y:S05]  /*7c70*/  BSYNC B0 ;  /* 0x0000000000007941 */ /* 0x000fea0003800000 */
.L_x_168:
[----:B------:R-:W-:-:S03]  /*7c80*/  UMOV UR8, 0xffffffff ;  /* 0xffffffff00087882 */ /* 0x000fc60000000000 */
[----:B------:R-:W-:Y:S05]  /*7c90*/  BRA.DIV UR8, `(.L_x_180) ;  /* 0x0000000608807947 */ /* 0x000fea000b800000 */
[----:B------:R-:W-:-:S13]  /*7ca0*/  ELECT P6, URZ, PT ;  /* 0x00000000003f782f */ /* 0x000fda00038c0000 */
.L_x_197:
[----:B------:R-:W-:Y:S04]  /*7cb0*/  BSSY B0, `(.L_x_181) ;  /* 0x0000046000007945 */ /* 0x000fe80003800000 */
[----:B------:R-:W-:Y:S05]  /*7cc0*/  @!P6 BRA `(.L_x_182) ;  /* 0x000000040010e947 */ /* 0x000fea0003800000 */
[----:B------:R-:W-:-:S04]  /*7cd0*/  LOP3.LUT R18, R18, 0x2, RZ, 0xfc, !PT ;  /* 0x0000000212127812 */ /* 0x000fc800078efcff */
[----:B------:R-:W-:-:S13]  /*7ce0*/  ISETP.NE.AND P0, PT, R18, 0x3, PT ;  /* 0x000000031200780c */ /* 0x000fda0003f05270 */
[----:B------:R-:W-:Y:S05]  /*7cf0*/  @!P0 BRA `(.L_x_183) ;  /* 0x0000000000048947 */ /* 0x000fea0003800000 */
[----:B------:R-:W-:Y:S01]  /*7d00*/  BPT.TRAP 0x1 ;  /* 0x000000040000795c */ /* 0x000fe20000300000 */
.L_x_183:
[----:B------:R-:W0:Y:S01]  /*7d10*/  S2R R5, SR_CgaCtaId ;  /* 0x0000000000057919 */ /* 0x000e220000008800 */
[----:B------:R-:W-:Y:S02]  /*7d20*/  MOV R0, 0x400 ;  /* 0x0000040000007802 */ /* 0x000fe40000000f00 */
[----:B------:R-:W-:Y:S02]  /*7d30*/  SHF.L.U32 R4, R3, 0x1f, RZ ;  /* 0x0000001f03047819 */ /* 0x000fe400000006ff */
[----:B0-----:R-:W-:-:S05]  /*7d40*/  LEA R0, R5, R0, 0x18 ;  /* 0x0000000005007211 */ /* 0x001fca00078ec0ff */
[----:B------:R-:W-:-:S04]  /*7d50*/  VIADD R0, R0, 0x38 ;  /* 0x0000003800007836 */ /* 0x000fc80000000000 */
[C---:B------:R-:W-:Y:S02]  /*7d60*/  IMAD R7, R13.reuse, 0x8, R0 ;  /* 0x000000080d077824 */ /* 0x040fe400078e0200 */
[----:B------:R-:W-:Y:S02]  /*7d70*/  VIADD R13, R13, 0x1 ;  /* 0x000000010d0d7836 */ /* 0x000fe40000000000 */
[----:B------:R-:W0:Y:S03]  /*7d80*/  SYNCS.PHASECHK.TRANS64.TRYWAIT P0, [R7+URZ], R4 ;  /* 0x00000004070075a7 */ /* 0x000e26000800017f */
[----:B------:R-:W-:-:S04]  /*7d90*/  ISETP.NE.AND P1, PT, R13, 0x7, PT ;  /* 0x000000070d00780c */ /* 0x000fc80003f25270 */
[----:B------:R-:W-:Y:S02]  /*7da0*/  SEL R2, RZ, 0x1, P1 ;  /* 0x00000001ff027807 */ /* 0x000fe40000800000 */
[----:B------:R-:W-:Y:S02]  /*7db0*/  SEL R13, R13, RZ, P1 ;  /* 0x000000ff0d0d7207 */ /* 0x000fe40000800000 */
[----:B------:R-:W-:-:S03]  /*7dc0*/  LOP3.LUT R6, R3, R2, RZ, 0x3c, !PT ;  /* 0x0000000203067212 */ /* 0x000fc600078e3cff */
[----:B------:R-:W-:Y:S01]  /*7dd0*/  IMAD R8, R13, 0x8, R0 ;  /* 0x000000080d087824 */ /* 0x000fe200078e0200 */
[----:B------:R-:W-:Y:S01]  /*7de0*/  SHF.L.U32 R5, R6, 0x1f, RZ ;  /* 0x0000001f06057819 */ /* 0x000fe200000006ff */
[----:B0-----:R-:W-:Y:S06]  /*7df0*/  @!P0 BRA `(.L_x_184) ;  /* 0x0000000400488947 */ /* 0x001fec0003800000 */
.L_x_198:
[----:B------:R-:W1:Y:S01]  /*7e00*/  SYNCS.PHASECHK.TRANS64.TRYWAIT P0, [R8+URZ], R5 ;  /* 0x00000005080075a7 */ /* 0x000e62000800017f */
[----:B------:R-:W-:-:S05]  /*7e10*/  VIADD R2, R13, 0x1 ;  /* 0x000000010d027836 */ /* 0x000fca0000000000 */
[----:B------:R-:W-:-:S04]  /*7e20*/  ISETP.NE.AND P1, PT, R2, 0x7, PT ;  /* 0x000000070200780c */ /* 0x000fc80003f25270 */
[----:B------:R-:W-:Y:S02]  /*7e30*/  SEL R3, RZ, 0x1, P1 ;  /* 0x00000001ff037807 */ /* 0x000fe40000800000 */
[----:B0-----:R-:W-:Y:S02]  /*7e40*/  SEL R7, R2, RZ, P1 ;  /* 0x000000ff02077207 */ /* 0x001fe40000800000 */
[----:B------:R-:W-:-:S03]  /*7e50*/  LOP3.LUT R6, R6, R3, RZ, 0x3c, !PT ;  /* 0x0000000306067212 */ /* 0x000fc600078e3cff */
[----:B------:R-:W-:Y:S01]  /*7e60*/  IMAD R9, R7, 0x8, R0 ;  /* 0x0000000807097824 */ /* 0x000fe200078e0200 */
[----:B------:R-:W-:Y:S01]  /*7e70*/  SHF.L.U32 R4, R6, 0x1f, RZ ;  /* 0x0000001f06047819 */ /* 0x000fe200000006ff */
[----:B-1----:R-:W-:Y:S06]  /*7e80*/  @!P0 BRA `(.L_x_185) ;  /* 0x0000000400388947 */ /* 0x002fec0003800000 */
.L_x_199:
[----:B------:R-:W1:Y:S01]  /*7e90*/  SYNCS.PHASECHK.TRANS64.TRYWAIT P0, [R9+URZ], R4 ;  /* 0x00000004090075a7 */ /* 0x000e62000800017f */
[----:B------:R-:W-:-:S05]  /*7ea0*/  VIADD R2, R7, 0x1 ;  /* 0x0000000107027836 */ /* 0x000fca0000000000 */
[----:B------:R-:W-:-:S04]  /*7eb0*/  ISETP.NE.AND P1, PT, R2, 0x7, PT ;  /* 0x000000070200780c */ /* 0x000fc80003f25270 */
[----:B------:R-:W-:Y:S02]  /*7ec0*/  SEL R3, RZ, 0x1, P1 ;  /* 0x00000001ff037807 */ /* 0x000fe40000800000 */
[----:B------:R-:W-:Y:S02]  /*7ed0*/  SEL R7, R2, RZ, P1 ;  /* 0x000000ff02077207 */ /* 0x000fe40000800000 */
[----:B------:R-:W-:-:S03]  /*7ee0*/  LOP3.LUT R6, R6, R3, RZ, 0x3c, !PT ;  /* 0x0000000306067212 */ /* 0x000fc600078e3cff */
[----:B0-----:R-:W-:Y:S01]  /*7ef0*/  IMAD R8, R7, 0x8, R0 ;  /* 0x0000000807087824 */ /* 0x001fe200078e0200 */
[----:B------:R-:W-:Y:S01]  /*7f00*/  SHF.L.U32 R5, R6, 0x1f, RZ ;  /* 0x0000001f06057819 */ /* 0x000fe200000006ff */
[----:B-1----:R-:W-:Y:S06]  /*7f10*/  @!P0 BRA `(.L_x_186) ;  /* 0x0000000400288947 */ /* 0x002fec0003800000 */
.L_x_200:
        /* <DEDUP_REMOVED lines=9> */
.L_x_201:
[----:B------:R-:W1:Y:S01]  /*7fb0*/  SYNCS.PHASECHK.TRANS64.TRYWAIT P0, [R9+URZ], R4 ;  /* 0x00000004090075a7 */ /* 0x000e62000800017f */
[----:B------:R-:W-:-:S05]  /*7fc0*/  VIADD R2, R7, 0x1 ;  /* 0x0000000107027836 */ /* 0x000fca0000000000 */
[----:B------:R-:W-:-:S04]  /*7fd0*/  ISETP.NE.AND P1, PT, R2, 0x7, PT ;  /* 0x000000070200780c */ /* 0x000fc80003f25270 */
[----:B------:R-:W-:Y:S02]  /*7fe0*/  SEL R3, RZ, 0x1, P1 ;  /* 0x00000001ff037807 */ /* 0x000fe40000800000 */
[----:B------:R-:W-:Y:S02]  /*7ff0*/  SEL R7, R2, RZ, P1 ;  /* 0x000000ff02077207 */ /* 0x000fe40000800000 */
[----:B------:R-:W-:-:S03]  /*8000*/  LOP3.LUT R11, R6, R3, RZ, 0x3c, !PT ;  /* 0x00000003060b7212 */ /* 0x000fc600078e3cff */
[----:B------:R-:W-:Y:S01]  /*8010*/  IMAD R6, R7, 0x8, R0 ;  /* 0x0000000807067824 */ /* 0x000fe200078e0200 */
[----:B0-----:R-:W-:Y:S01]  /*8020*/  SHF.L.U32 R5, R11, 0x1f, RZ ;  /* 0x0000001f0b057819 */ /* 0x001fe200000006ff */
[----:B-1----:R-:W-:Y:S06]  /*8030*/  @!P0 BRA `(.L_x_188) ;  /* 0x0000000400088947 */ /* 0x002fec0003800000 */
.L_x_202:
[----:B------:R-:W1:Y:S01]  /*8040*/  SYNCS.PHASECHK.TRANS64.TRYWAIT P0, [R6+URZ], R5 ;  /* 0x00000005060075a7 */ /* 0x000e62000800017f */
[----:B------:R-:W-:-:S05]  /*8050*/  VIADD R2, R7, 0x1 ;  /* 0x0000000107027836 */ /* 0x000fca0000000000 */
[----:B------:R-:W-:-:S04]  /*8060*/  ISETP.NE.AND P1, PT, R2, 0x7, PT ;  /* 0x000000070200780c */ /* 0x000fc80003f25270 */
[----:B0-----:R-:W-:Y:S02]  /*8070*/  SEL R4, RZ, 0x1, P1 ;  /* 0x00000001ff047807 */ /* 0x001fe40000800000 */
[----:B------:R-:W-:Y:S02]  /*8080*/  SEL R3, R2, RZ, P1 ;  /* 0x000000ff02037207 */ /* 0x000fe40000800000 */
[----:B------:R-:W-:Y:S01]  /*8090*/  LOP3.LUT R4, R11, R4, RZ, 0x3c, !PT ;  /* 0x000000040b047212 */ /* 0x000fe200078e3cff */
[----:B-1----:R-:W-:Y:S06]  /*80a0*/  @!P0 BRA `(.L_x_189) ;  /* 0x0000000400008947 */ /* 0x002fec0003800000 */
.L_x_203:
[----:B------:R-:W-:Y:S01]  /*80b0*/  IMAD R3, R3, 0x8, R0 ;  /* 0x0000000803037824 */ /* 0x000fe200078e0200 */
[----:B------:R-:W-:-:S07]  /*80c0*/  SHF.L.U32 R0, R4, 0x1f, RZ ;  /* 0x0000001f04007819 */ /* 0x000fce00000006ff */
.L_x_190:
[----:B-1----:R1:W2:Y:S02]  /*80d0*/  SYNCS.PHASECHK.TRANS64.TRYWAIT P0, [R3+URZ], R0 ;  /* 0x00000000030075a7 */ /* 0x0022a4000800017f */
[----:B--2---:R-:W-:Y:S05]  /*80e0*/  @!P0 NANOSLEEP.SYNCS 0x989680 ;  /* 0x009896800000895d */ /* 0x004fea0003900000 */
[----:B------:R-:W2:Y:S02]  /*80f0*/  @!P0 SYNCS.PHASECHK.TRANS64 P0, [R3+URZ], R0 ;  /* 0x00000000030085a7 */ /* 0x000ea4000800007f */
[----:B--2---:R-:W-:Y:S05]  /*8100*/  @!P0 BRA `(.L_x_190) ;  /* 0xfffffffc00f08947 */ /* 0x004fea000383ffff */
.L_x_182:
[----:B------:R-:W-:Y:S05]  /*8110*/  BSYNC B0 ;  /* 0x0000000000007941 */ /* 0x000fea0003800000 */
.L_x_181:
[----:B------:R-:W-:Y:S05]  /*8120*/  EXIT ;  /* 0x000000000000794d */ /* 0x000fea0003800000 */
.L_x_21:
[----:B-1----:R1:W2:Y:S02]  /*8130*/  SYNCS.PHASECHK.TRANS64.TRYWAIT P1, [R3+URZ], R0 ;  /* 0x00000000030075a7 */ /* 0x0022a4000802017f */
[----:B--2---:R-:W-:Y:S05]  /*8140*/  @!P1 NANOSLEEP.SYNCS 0x989680 ;  /* 0x009896800000995d */ /* 0x004fea0003900000 */
[----:B------:R-:W2:Y:S02]  /*8150*/  @!P1 SYNCS.PHASECHK.TRANS64 P1, [R3+URZ], R0 ;  /* 0x00000000030095a7 */ /* 0x000ea4000802007f */
[----:B--2---:R-:W-:Y:S05]  /*8160*/  @!P1 BRA `(.L_x_21) ;  /* 0xfffffffc00f09947 */ /* 0x004fea000383ffff */
[----:B------:R-:W-:Y:S05]  /*8170*/  BRA `(.L_x_20) ;  /* 0xffffff9400a47947 */ /* 0x000fea000383ffff */
.L_x_26:
[----:B-1----:R1:W2:Y:S02]  /*8180*/  SYNCS.PHASECHK.TRANS64.TRYWAIT P1, [R5+URZ], R4 ;  /* 0x00000004050075a7 */ /* 0x0022a4000802017f */
[----:B--2---:R-:W-:Y:S05]  /*8190*/  @!P1 NANOSLEEP.SYNCS 0x989680 ;  /* 0x009896800000995d */ /* 0x004fea0003900000 */
[----:B------:R-:W2:Y:S02]  /*81a0*/  @!P1 SYNCS.PHASECHK.TRANS64 P1, [R5+URZ], R4 ;  /* 0x00000004050095a7 */ /* 0x000ea4000802007f */
[----:B--2---:R-:W-:Y:S05]  /*81b0*/  @!P1 BRA `(.L_x_26) ;  /* 0xfffffffc00f09947 */ /* 0x004fea000383ffff */
[----:B------:R-:W-:Y:S05]  /*81c0*/  BRA `(.L_x_25) ;  /* 0xffffff9800807947 */ /* 0x000fea000383ffff */
.L_x_169:
[----:B------:R-:W-:Y:S01]  /*81d0*/  BSSY B1, `(.L_x_191) ;  /* 0x0000006000017945 */ /* 0x000fe20003800000 */
[----:B------:R-:W-:-:S07]  /*81e0*/  IMAD.MOV.U32 R15, RZ, RZ, -0x1 ;  /* 0xffffffffff0f7424 */ /* 0x000fce00078e00ff */
[----:B------:R-:W-:Y:S05]  /*81f0*/  WARPSYNC.COLLECTIVE R15, `(.L_x_192) ;  /* 0x000000000f0c7348 */ /* 0x000fea0003c00000 */
[----:B------:R-:W-:Y:S02]  /*8200*/  ELECT P6, UR62, PT ;  /* 0x00000000003e782f */ /* 0x000fe400038c0000 */
[----:B------:R-:W-:Y:S01]  /*8210*/  MOV R14, UR62 ;  /* 0x0000003e000e7c02 */ /* 0x000fe20008000f00 */
[----:B------:R-:W-:Y:S10]  /*8220*/  ENDCOLLECTIVE ;  /* 0x000000000000791b */ /* 0x000ff40003800000 */
.L_x_192:
[----:B------:R-:W-:Y:S05]  /*8230*/  BSYNC B1 ;  /* 0x0000000000017941 */ /* 0x000fea0003800000 */
.L_x_191:
[----:B------:R-:W-:Y:S05]  /*8240*/  BRA `(.L_x_193) ;  /* 0xffffffec00bc7947 */ /* 0x000fea000383ffff */
.L_x_172:
[----:B0-----:R0:W1:Y:S02]  /*8250*/  SYNCS.PHASECHK.TRANS64.TRYWAIT P0, [R21+URZ+0x38], R12 ;  /* 0x0000380c150075a7 */ /* 0x001064000800017f */
[----:B-1----:R-:W-:Y:S05]  /*8260*/  @!P0 NANOSLEEP.SYNCS 0x989680 ;  /* 0x009896800000895d */ /* 0x002fea0003900000 */
[----:B------:R-:W1:Y:S02]  /*8270*/  @!P0 SYNCS.PHASECHK.TRANS64 P0, [R21+URZ+0x38], R12 ;  /* 0x0000380c150085a7 */ /* 0x000e64000800007f */
[----:B-1----:R-:W-:Y:S05]  /*8280*/  @!P0 BRA `(.L_x_172) ;  /* 0xfffffffc00f08947 */ /* 0x002fea000383ffff */
[----:B------:R-:W-:Y:S05]  /*8290*/  BRA `(.L_x_194) ;  /* 0xffffffec00f87947 */ /* 0x000fea000383ffff */
.L_x_180:
[----:B------:R-:W-:Y:S01]  /*82a0*/  BSSY B0, `(.L_x_195) ;  /* 0x0000006000007945 */ /* 0x000fe20003800000 */
[----:B------:R-:W-:-:S07]  /*82b0*/  IMAD.MOV.U32 R15, RZ, RZ, -0x1 ;  /* 0xffffffffff0f7424 */ /* 0x000fce00078e00ff */
[----:B------:R-:W-:Y:S05]  /*82c0*/  WARPSYNC.COLLECTIVE R15, `(.L_x_196) ;  /* 0x000000000f0c7348 */ /* 0x000fea0003c00000 */
[----:B------:R-:W-:Y:S02]  /*82d0*/  ELECT P6, UR62, PT ;  /* 0x00000000003e782f */ /* 0x000fe400038c0000 */
[----:B------:R-:W-:Y:S01]  /*82e0*/  MOV R14, UR62 ;  /* 0x0000003e000e7c02 */ /* 0x000fe20008000f00 */
[----:B------:R-:W-:Y:S10]  /*82f0*/  ENDCOLLECTIVE ;  /* 0x000000000000791b */ /* 0x000ff40003800000 */
.L_x_196:
[----:B------:R-:W-:Y:S05]  /*8300*/  BSYNC B0 ;  /* 0x0000000000007941 */ /* 0x000fea0003800000 */
.L_x_195:
[----:B------:R-:W-:Y:S05]  /*8310*/  BRA `(.L_x_197) ;  /* 0xfffffff800647947 */ /* 0x000fea000383ffff */
.L_x_184:
[----:B0-----:R0:W1:Y:S02]  /*8320*/  SYNCS.PHASECHK.TRANS64.TRYWAIT P0, [R7+URZ], R4 ;  /* 0x00000004070075a7 */ /* 0x001064000800017f */
[----:B-1----:R-:W-:Y:S05]  /*8330*/  @!P0 NANOSLEEP.SYNCS 0x989680 ;  /* 0x009896800000895d */ /* 0x002fea0003900000 */
[----:B------:R-:W1:Y:S02]  /*8340*/  @!P0 SYNCS.PHASECHK.TRANS64 P0, [R7+URZ], R4 ;  /* 0x00000004070085a7 */ /* 0x000e64000800007f */
[----:B-1----:R-:W-:Y:S05]  /*8350*/  @!P0 BRA `(.L_x_184) ;  /* 0xfffffffc00f08947 */ /* 0x002fea000383ffff */
[----:B------:R-:W-:Y:S05]  /*8360*/  BRA `(.L_x_198) ;  /* 0xfffffff800a47947 */ /* 0x000fea000383ffff */
.L_x_185:
[----:B0-----:R0:W1:Y:S02]  /*8370*/  SYNCS.PHASECHK.TRANS64.TRYWAIT P0, [R8+URZ], R5 ;  /* 0x00000005080075a7 */ /* 0x001064000800017f */
[----:B-1----:R-:W-:Y:S05]  /*8380*/  @!P0 NANOSLEEP.SYNCS 0x989680 ;  /* 0x009896800000895d */ /* 0x002fea0003900000 */
[----:B------:R-:W1:Y:S02]  /*8390*/  @!P0 SYNCS.PHASECHK.TRANS64 P0, [R8+URZ], R5 ;  /* 0x00000005080085a7 */ /* 0x000e64000800007f */
[----:B-1----:R-:W-:Y:S05]  /*83a0*/  @!P0 BRA `(.L_x_185) ;  /* 0xfffffffc00f08947 */ /* 0x002fea000383ffff */
[----:B------:R-:W-:Y:S05]  /*83b0*/  BRA `(.L_x_199) ;  /* 0xfffffff800b47947 */ /* 0x000fea000383ffff */
.L_x_186:
[----:B0-----:R0:W1:Y:S02]  /*83c0*/  SYNCS.PHASECHK.TRANS64.TRYWAIT P0, [R9+URZ], R4 ;  /* 0x00000004090075a7 */ /* 0x001064000800017f */
[----:B-1----:R-:W-:Y:S05]  /*83d0*/  @!P0 NANOSLEEP.SYNCS 0x989680 ;  /* 0x009896800000895d */ /* 0x002fea0003900000 */
[----:B------:R-:W1:Y:S02]  /*83e0*/  @!P0 SYNCS.PHASECHK.TRANS64 P0, [R9+URZ], R4 ;  /* 0x00000004090085a7 */ /* 0x000e64000800007f */
[----:B-1----:R-:W-:Y:S05]  /*83f0*/  @!P0 BRA `(.L_x_186) ;  /* 0xfffffffc00f08947 */ /* 0x002fea000383ffff */
[----:B------:R-:W-:Y:S05]  /*8400*/  BRA `(.L_x_200) ;  /* 0xfffffff800c47947 */ /* 0x000fea000383ffff */
.L_x_187:
[----:B0-----:R0:W1:Y:S02]  /*8410*/  SYNCS.PHASECHK.TRANS64.TRYWAIT P0, [R8+URZ], R5 ;  /* 0x00000005080075a7 */ /* 0x001064000800017f */
[----:B-1----:R-:W-:Y:S05]  /*8420*/  @!P0 NANOSLEEP.SYNCS 0x989680 ;  /* 0x009896800000895d */ /* 0x002fea0003900000 */
[----:B------:R-:W1:Y:S02]  /*8430*/  @!P0 SYNCS.PHASECHK.TRANS64 P0, [R8+URZ], R5 ;  /* 0x00000005080085a7 */ /* 0x000e64000800007f */
[----:B-1----:R-:W-:Y:S05]  /*8440*/  @!P0 BRA `(.L_x_187) ;  /* 0xfffffffc00f08947 */ /* 0x002fea000383ffff */
[----:B------:R-:W-:Y:S05]  /*8450*/  BRA `(.L_x_201) ;  /* 0xfffffff800d47947 */ /* 0x000fea000383ffff */
.L_x_188:
[----:B0-----:R0:W1:Y:S02]  /*8460*/  SYNCS.PHASECHK.TRANS64.TRYWAIT P0, [R9+URZ], R4 ;  /* 0x00000004090075a7 */ /* 0x001064000800017f */
[----:B-1----:R-:W-:Y:S05]  /*8470*/  @!P0 NANOSLEEP.SYNCS 0x989680 ;  /* 0x009896800000895d */ /* 0x002fea0003900000 */
[----:B------:R-:W1:Y:S02]  /*8480*/  @!P0 SYNCS.PHASECHK.TRANS64 P0, [R9+URZ], R4 ;  /* 0x00000004090085a7 */ /* 0x000e64000800007f */
[----:B-1----:R-:W-:Y:S05]  /*8490*/  @!P0 BRA `(.L_x_188) ;  /* 0xfffffffc00f08947 */ /* 0x002fea000383ffff */
[----:B------:R-:W-:Y:S05]  /*84a0*/  BRA `(.L_x_202) ;  /* 0xfffffff800e47947 */ /* 0x000fea000383ffff */
.L_x_189:
[----:B0-----:R0:W1:Y:S02]  /*84b0*/  SYNCS.PHASECHK.TRANS64.TRYWAIT P0, [R6+URZ], R5 ;  /* 0x00000005060075a7 */ /* 0x001064000800017f */
[----:B-1----:R-:W-:Y:S05]  /*84c0*/  @!P0 NANOSLEEP.SYNCS 0x989680 ;  /* 0x009896800000895d */ /* 0x002fea0003900000 */
[----:B------:R-:W1:Y:S02]  /*84d0*/  @!P0 SYNCS.PHASECHK.TRANS64 P0, [R6+URZ], R5 ;  /* 0x00000005060085a7 */ /* 0x000e64000800007f */
[----:B-1----:R-:W-:Y:S05]  /*84e0*/  @!P0 BRA `(.L_x_189) ;  /* 0xfffffffc00f08947 */ /* 0x002fea000383ffff */
[----:B------:R-:W-:Y:S05]  /*84f0*/  BRA `(.L_x_203) ;  /* 0xfffffff800ec7947 */ /* 0x000fea000383ffff */
.L_x_204:
[----:B------:R-:W-:-:S00]  /*8500*/  BRA `(.L_x_204) ;  /* 0xfffffffc00fc7947 */ /* 0x000fc0000383ffff */
[----:B------:R-:W-:-:S00]  /*8510*/  NOP ;  /* 0x0000000000007918 */ /* 0x000fc00000000000 */
        /* <DEDUP_REMOVED lines=14> */
.L_x_205:


//--------------------- .nv.global.init           --------------------------
	.section	.nv.global.init,"aw",@progbits
.nv.global.init:
	.type		$str$22,@object
	.size		$str$22,($str$23 - $str$22)
$str$22:
        /*0000*/ 	.byte	0x6b, 0x5f, 0x74, 0x69, 0x6c, 0x65, 0x5f, 0x63, 0x6f, 0x75, 0x6e, 0x74, 0x20, 0x3e, 0x3d, 0x20
        /*0010*/ 	.byte	0x31, 0x00
	.type		$str$23,@object
	.size		$str$23,(__unnamed_1 - $str$23)
$str$23:
        /*0012*/ 	.byte	0x2f, 0x74, 0x6d, 0x70, 0x2f, 0x63, 0x75, 0x74, 0x6c, 0x61, 0x73, 0x73, 0x5f, 0x73, 0x77, 0x65
        /*0022*/ 	.byte	0x65, 0x70, 0x5f, 0x73, 0x72, 0x63, 0x2f, 0x69, 0x6e, 0x63, 0x6c, 0x75, 0x64, 0x65, 0x2f, 0x63
        /*0032*/ 	.byte	0x75, 0x74, 0x6c, 0x61, 0x73, 0x73, 0x2f, 0x67, 0x65, 0x6d, 0x6d, 0x2f, 0x63, 0x6f, 0x6c, 0x6c
        /*0042*/ 	.byte	0x65, 0x63, 0x74, 0x69, 0x76, 0x65, 0x2f, 0x73, 0x6d, 0x39, 0x30, 0x5f, 0x6d, 0x6d, 0x61, 0x5f
        /*0052*/ 	.byte	0x74, 0x6d, 0x61, 0x5f, 0x67, 0x6d, 0x6d, 0x61, 0x5f, 0x73, 0x73, 0x5f, 0x77, 0x61, 0x72, 0x70
        /*0062*/ 	.byte	0x73, 0x70, 0x65, 0x63, 0x69, 0x61, 0x6c, 0x69, 0x7a, 0x65, 0x64, 0x2e, 0x68, 0x70, 0x70, 0x00
	.type		__unnamed_1,@object
	.size		__unnamed_1,(.L_0 - __unnamed_1)
__unnamed_1:
        /*0072*/ 	.byte	0x76, 0x6f, 0x69, 0x64, 0x20, 0x63, 0x75, 0x74, 0x6c, 0x61, 0x73, 0x73, 0x3a, 0x3a, 0x67, 0x65
        /* <DEDUP_REMOVED lines=180> */
        /*0bc2*/ 	.byte	0x75, 0x74, 0x65, 0x3a, 0x3a, 0x69, 0x64, 0x65, 0x6e, 0x74, 0x69, 0x74, 0x79, 0x5d, 0x00
.L_0:


//--------------------- .nv.shared._ZN7cutlass13device_kernelINS_4gemm6kernel13GemmUniversalIN4cute5tupleIJiiiiEEENS1_10collective13CollectiveMmaINS1_34MainloopSm90TmaGmmaWarpSpecializedILi7ENS5_IJNS4_1CILi2EEESB_NSA_ILi1EEEEEENS1_35KernelTmaWarpSpecializedCooperativeEEENS5_IJNSA_ILi128EEESG_NSA_ILi64EEEEEENS_6half_tENS5_IJlSC_lEEESJ_SK_NS4_8TiledMMAINS4_8MMA_AtomIJNS4_4SM904GMMA26MMA_64x128x16_F32F16F16_SSILNSO_5MajorE0ELSQ_0ELNSO_7ScaleInE1ELSR_1EEEEEENS4_6LayoutINS5_IJSB_SC_SC_EEENS5_IJSC_NSA_ILi0EEESW_EEEEENS5_IJNS4_10UnderscoreESZ_SZ_EEEEENS4_23SM90_TMA_LOAD_MULTICASTENS4_14ComposedLayoutINS4_7SwizzleILi3ELi4ELi3EEENS4_18smem_ptr_flag_bitsILi16EEENSU_INS5_IJNSA_ILi8EEESH_EEENS5_IJSH_SC_EEEEEEEvNS4_8identityES12_S1C_vS1D_EENS_8epilogue10collective6detail29Sm90TmaWarpSpecializedAdapterINS1G_15DefaultEpilogueISJ_SK_SK_NS1F_6thread17LinearCombinationISJ_Li1EffLNS1K_9ScaleType4KindE0ELNS_15FloatRoundStyleE2ESJ_EENS1_15EpilogueDefaultEEEEEvvEEEEvNT_6ParamsE --------------------------
	.section	.nv.shared._ZN7cutlass13device_kernelINS_4gemm6kernel13GemmUniversalIN4cute5tupleIJiiiiEEENS1_10collective13CollectiveMmaINS1_34MainloopSm90TmaGmmaWarpSpecializedILi7ENS5_IJNS4_1CILi2EEESB_NSA_ILi1EEEEEENS1_35KernelTmaWarpSpecializedCooperativeEEENS5_IJNSA_ILi128EEESG_NSA_ILi64EEEEEENS_6half_tENS5_IJlSC_lEEESJ_SK_NS4_8TiledMMAINS4_8MMA_AtomIJNS4_4SM904GMMA26MMA_64x128x16_F32F16F16_SSILNSO_5MajorE0ELSQ_0ELNSO_7ScaleInE1ELSR_1EEEEEENS4_6LayoutINS5_IJSB_SC_SC_EEENS5_IJSC_NSA_ILi0EEESW_EEEEENS5_IJNS4_10UnderscoreESZ_SZ_EEEEENS4_23SM90_TMA_LOAD_MULTICASTENS4_14ComposedLayoutINS4_7SwizzleILi3ELi4ELi3EEENS4_18smem_ptr_flag_bitsILi16EEENSU_INS5_IJNSA_ILi8EEESH_EEENS5_IJSH_SC_EEEEEEEvNS4_8identityES12_S1C_vS1D_EENS_8epilogue10collective6detail29Sm90TmaWarpSpecializedAdapterINS1G_15DefaultEpilogueISJ_SK_SK_NS1F_6thread17LinearCombinationISJ_Li1EffLNS1K_9ScaleType4KindE0ELNS_15FloatRoundStyleE2ESJ_EENS1_15EpilogueDefaultEEEEEvvEEEEvNT_6ParamsE,"aw",@nobits
	.sectionflags	@""
	.align	16
	.zero		1024


//--------------------- .nv.shared.reserved.0     --------------------------
	.section	.nv.shared.reserved.0,"aw",@nobits
	.weak		__nv_reservedSMEM_offset_0_alias
	.size		__nv_reservedSMEM_offset_0_alias, 0, 0
	.other		__nv_reservedSMEM_offset_0_alias,@"STO_CUDA_RESERVED_SHARED STV_DEFAULT"
__nv_reservedSMEM_offset_0_alias:
	.zero		0


//--------------------- .nv.global                --------------------------
	.section	.nv.global,"aw",@nobits
.nv.global:
	.type		_ZN39_INTERNAL_bb1a1808_4_k_cu_72e94ed5_33974cute1_E,@object
	.size		_ZN39_INTERNAL_bb1a1808_4_k_cu_72e94ed5_33974cute1_E,(_ZN39_INTERNAL_bb1a1808_4_k_cu_72e94ed5_33974cuda3std3__45__cpo6cbeginE - _ZN39_INTERNAL_bb1a1808_4_k_cu_72e94ed5_33974cute1_E)
_ZN39_INTERNAL_bb1a1808_4_k_cu_72e94ed5_33974cute1_E:
	.zero		1
	.type		_ZN39_INTERNAL_bb1a1808_4_k_cu_72e94ed5_33974cuda3std3__45__cpo6cbeginE,@object
	.size		_ZN39_INTERNAL_bb1a1808_4_k_cu_72e94ed5_33974cuda3std3__45__cpo6cbeginE,(_ZN39_INTERNAL_bb1a1808_4_k_cu_72e94ed5_33974cuda3std3__48in_placeE - _ZN39_INTERNAL_bb1a1808_4_k_cu_72e94ed5_33974cuda3std3__45__cpo6cbeginE)
_ZN39_INTERNAL_bb1a1808_4_k_cu_72e94ed5_33974cuda3std3__45__cpo6cbeginE:
	.zero		1
	.type		_ZN39_INTERNAL_bb1a1808_4_k_cu_72e94ed5_33974cuda3std3__48in_placeE,@object
	.size		_ZN39_INTERNAL_bb1a1808_4_k_cu_72e94ed5_33974cuda3std3__48in_placeE,(_ZN39_INTERNAL_bb1a1808_4_k_cu_72e94ed5_33974cuda3std6ranges3__45__cpo9iter_moveE - _ZN39_INTERNAL_bb1a1808_4_k_cu_72e94ed5_33974cuda3std3__48in_placeE)
_ZN39_INTERNAL_bb1a1808_4_k_cu_72e94ed5_33974cuda3std3__48in_placeE:
	.zero		1
	.type		_ZN39_INTERNAL_bb1a1808_4_k_cu_72e94ed5_33974cuda3std6ranges3__45__cpo9iter_moveE,@object
	.size		_ZN39_INTERNAL_bb1a1808_4_k_cu_72e94ed5_33974cuda3std6ranges3__45__cpo9iter_moveE,(_ZN39_INTERNAL_bb1a1808_4_k_cu_72e94ed5_33974cuda3std3__45__cpo5beginE - _ZN39_INTERNAL_bb1a1808_4_k_cu_72e94ed5_33974cuda3std6ranges3__45__cpo9iter_moveE)
_ZN39_INTERNAL_bb1a1808_4_k_cu_72e94ed5_33974cuda3std6ranges3__45__cpo9iter_moveE:
	.zero		1
	.type		_ZN39_INTERNAL_bb1a1808_4_k_cu_72e94ed5_33974cuda3std3__45__cpo5beginE,@object
	.size		_ZN39_INTERNAL_bb1a1808_4_k_cu_72e94ed5_33974cuda3std3__45__cpo5beginE,(_ZN39_INTERNAL_bb1a1808_4_k_cu_72e94ed5_33974cuda3std3__441_GLOBAL__N__bb1a1808_4_k_cu_72e94ed5_33976ignoreE - _ZN39_INTERNAL_bb1a1808_4_k_cu_72e94ed5_33974cuda3std3__45__cpo5beginE)
_ZN39_INTERNAL_bb1a1808_4_k_cu_72e94ed5_33974cuda3std3__45__cpo5beginE:
	.zero		1
	.type		_ZN39_INTERNAL_bb1a1808_4_k_cu_72e94ed5_33974cuda3std3__441_GLOBAL__N__bb1a1808_4_k_cu_72e94ed5_33976ignoreE,@object
	.size		_ZN39_INTERNAL_bb1a1808_4_k_cu_72e94ed5_33974cuda3std3__441_GLOBAL__N__bb1a1808_4_k_cu_72e94ed5_33976ignoreE,(_ZN39_INTERNAL_bb1a1808_4_k_cu_72e94ed5_33974cute7productE - _ZN39_INTERNAL_bb1a1808_4_k_cu_72e94ed5_33974cuda3std3__441_GLOBAL__N__bb1a1808_4_k_cu_72e94ed5_33976ignoreE)
_ZN39_INTERNAL_bb1a1808_4_k_cu_72e94ed5_33974cuda3std3__441_GLOBAL__N__bb1a1808_4_k_cu_72e94ed5_33976ignoreE:
	.zero		1
	.type		_ZN39_INTERNAL_bb1a1808_4_k_cu_72e94ed5_33974cute7productE,@object
	.size		_ZN39_INTERNAL_bb1a1808_4_k_cu_72e94ed5_33974cute7productE,(_ZN39_INTERNAL_bb1a1808_4_k_cu_72e94ed5_33974cuda3std3__45__cpo3endE - _ZN39_INTERNAL_bb1a1808_4_k_cu_72e94ed5_33974cute7productE)
_ZN39_INTERNAL_bb1a1808_4_k_cu_72e94ed5_33974cute7productE:
	.zero		1
	.type		_ZN39_INTERNAL_bb1a1808_4_k_cu_72e94ed5_33974cuda3std3__45__cpo3endE,@object
	.size		_ZN39_INTERNAL_bb1a1808_4_k_cu_72e94ed5_33974cuda3std3__45__cpo3endE,(_ZN39_INTERNAL_bb1a1808_4_k_cu_72e94ed5_33974cuda3std3__419piecewise_constructE - _ZN39_INTERNAL_bb1a1808_4_k_cu_72e94ed5_33974cuda3std3__45__cpo3endE)
_ZN39_INTERNAL_bb1a1808_4_k_cu_72e94ed5_33974cuda3std3__45__cpo3endE:
	.zero		1
	.type		_ZN39_INTERNAL_bb1a1808_4_k_cu_72e94ed5_33974cuda3std3__419piecewise_constructE,@object
	.size		_ZN39_INTERNAL_bb1a1808_4_k_cu_72e94ed5_33974cuda3std3__419piecewise_constructE,(_ZN39_INTERNAL_bb1a1808_4_k_cu_72e94ed5_33974cuda3std3__45__cpo4cendE - _ZN39_INTERNAL_bb1a1808_4_k_cu_72e94ed5_33974cuda3std3__419piecewise_constructE)
_ZN39_INTERNAL_bb1a1808_4_k_cu_72e94ed5_33974cuda3std3__419piecewise_constructE:
	.zero		1
	.type		_ZN39_INTERNAL_bb1a1808_4_k_cu_72e94ed5_33974cuda3std3__45__cpo4cendE,@object
	.size		_ZN39_INTERNAL_bb1a1808_4_k_cu_72e94ed5_33974cuda3std3__45__cpo4cendE,(_ZN39_INTERNAL_bb1a1808_4_k_cu_72e94ed5_33974cuda3std6ranges3__45__cpo4swapE - _ZN39_INTERNAL_bb1a1808_4_k_cu_72e94ed5_33974cuda3std3__45__cpo4cendE)
_ZN39_INTERNAL_bb1a1808_4_k_cu_72e94ed5_33974cuda3std3__45__cpo4cendE:
	.zero		1
	.type		_ZN39_INTERNAL_bb1a1808_4_k_cu_72e94ed5_33974cuda3std6ranges3__45__cpo4swapE,@object
	.size		_ZN39_INTERNAL_bb1a1808_4_k_cu_72e94ed5_33974cuda3std6ranges3__45__cpo4swapE,(.L_8 - _ZN39_INTERNAL_bb1a1808_4_k_cu_72e94ed5_33974cuda3std6ranges3__45__cpo4swapE)
_ZN39_INTERNAL_bb1a1808_4_k_cu_72e94ed5_33974cuda3std6ranges3__45__cpo4swapE:
	.zero		1
.L_8:


//--------------------- .nv.constant0._ZN7cutlass13device_kernelINS_4gemm6kernel13GemmUniversalIN4cute5tupleIJiiiiEEENS1_10collective13CollectiveMmaINS1_34MainloopSm90TmaGmmaWarpSpecializedILi7ENS5_IJNS4_1CILi2EEESB_NSA_ILi1EEEEEENS1_35KernelTmaWarpSpecializedCooperativeEEENS5_IJNSA_ILi128EEESG_NSA_ILi64EEEEEENS_6half_tENS5_IJlSC_lEEESJ_SK_NS4_8TiledMMAINS4_8MMA_AtomIJNS4_4SM904GMMA26MMA_64x128x16_F32F16F16_SSILNSO_5MajorE0ELSQ_0ELNSO_7ScaleInE1ELSR_1EEEEEENS4_6LayoutINS5_IJSB_SC_SC_EEENS5_IJSC_NSA_ILi0EEESW_EEEEENS5_IJNS4_10UnderscoreESZ_SZ_EEEEENS4_23SM90_TMA_LOAD_MULTICASTENS4_14ComposedLayoutINS4_7SwizzleILi3ELi4ELi3EEENS4_18smem_ptr_flag_bitsILi16EEENSU_INS5_IJNSA_ILi8EEESH_EEENS5_IJSH_SC_EEEEEEEvNS4_8identityES12_S1C_vS1D_EENS_8epilogue10collective6detail29Sm90TmaWarpSpecializedAdapterINS1G_15DefaultEpilogueISJ_SK_SK_NS1F_6thread17LinearCombinationISJ_Li1EffLNS1K_9ScaleType4KindE0ELNS_15FloatRoundStyleE2ESJ_EENS1_15EpilogueDefaultEEEEEvvEEEEvNT_6ParamsE --------------------------
	.section	.nv.constant0._ZN7cutlass13device_kernelINS_4gemm6kernel13GemmUniversalIN4cute5tupleIJiiiiEEENS1_10collective13CollectiveMmaINS1_34MainloopSm90TmaGmmaWarpSpecializedILi7ENS5_IJNS4_1CILi2EEESB_NSA_ILi1EEEEEENS1_35KernelTmaWarpSpecializedCooperativeEEENS5_IJNSA_ILi128EEESG_NSA_ILi64EEEEEENS_6half_tENS5_IJlSC_lEEESJ_SK_NS4_8TiledMMAINS4_8MMA_AtomIJNS4_4SM904GMMA26MMA_64x128x16_F32F16F16_SSILNSO_5MajorE0ELSQ_0ELNSO_7ScaleInE1ELSR_1EEEEEENS4_6LayoutINS5_IJSB_SC_SC_EEENS5_IJSC_NSA_ILi0EEESW_EEEEENS5_IJNS4_10UnderscoreESZ_SZ_EEEEENS4_23SM90_TMA_LOAD_MULTICASTENS4_14ComposedLayoutINS4_7SwizzleILi3ELi4ELi3EEENS4_18smem_ptr_flag_bitsILi16EEENSU_INS5_IJNSA_ILi8EEESH_EEENS5_IJSH_SC_EEEEEEEvNS4_8identityES12_S1C_vS1D_EENS_8epilogue10collective6detail29Sm90TmaWarpSpecializedAdapterINS1G_15DefaultEpilogueISJ_SK_SK_NS1F_6thread17LinearCombinationISJ_Li1EffLNS1K_9ScaleType4KindE0ELNS_15FloatRoundStyleE2ESJ_EENS1_15EpilogueDefaultEEEEEvvEEEEvNT_6ParamsE,"a",@progbits
	.sectionflags	@""
	.align	4
.nv.constant0._ZN7cutlass13device_kernelINS_4gemm6kernel13GemmUniversalIN4cute5tupleIJiiiiEEENS1_10collective13CollectiveMmaINS1_34MainloopSm90TmaGmmaWarpSpecializedILi7ENS5_IJNS4_1CILi2EEESB_NSA_ILi1EEEEEENS1_35KernelTmaWarpSpecializedCooperativeEEENS5_IJNSA_ILi128EEESG_NSA_ILi64EEEEEENS_6half_tENS5_IJlSC_lEEESJ_SK_NS4_8TiledMMAINS4_8MMA_AtomIJNS4_4SM904GMMA26MMA_64x128x16_F32F16F16_SSILNSO_5MajorE0ELSQ_0ELNSO_7ScaleInE1ELSR_1EEEEEENS4_6LayoutINS5_IJSB_SC_SC_EEENS5_IJSC_NSA_ILi0EEESW_EEEEENS5_IJNS4_10UnderscoreESZ_SZ_EEEEENS4_23SM90_TMA_LOAD_MULTICASTENS4_14ComposedLayoutINS4_7SwizzleILi3ELi4ELi3EEENS4_18smem_ptr_flag_bitsILi16EEENSU_INS5_IJNSA_ILi8EEESH_EEENS5_IJSH_SC_EEEEEEEvNS4_8identityES12_S1C_vS1D_EENS_8epilogue10collective6detail29Sm90TmaWarpSpecializedAdapterINS1G_15DefaultEpilogueISJ_SK_SK_NS1F_6thread17LinearCombinationISJ_Li1EffLNS1K_9ScaleType4KindE0ELNS_15FloatRoundStyleE2ESJ_EENS1_15EpilogueDefaultEEEEEvvEEEEvNT_6ParamsE:
	.zero		1664


//--------------------- SYMBOLS --------------------------

	.type		.nv.reservedSmem.offset0,@object
	.size		.nv.reservedSmem.offset0,0x4
	.type		__assertfail,@function
